	.headerflags	@"EF_CUDA_TEXMODE_UNIFIED EF_CUDA_64BIT_ADDRESS EF_CUDA_SM86 EF_CUDA_VIRTUAL_SM(EF_CUDA_SM86)"
	.elftype	@"ET_EXEC"


//--------------------- .nv.info                  --------------------------
	.section	.nv.info,"",@"SHT_CUDA_INFO"
	.align	4


	//----- nvinfo : EIATTR_REGCOUNT
	.align		4
        /*0000*/ 	.byte	0x04, 0x2f
        /*0002*/ 	.short	(.L_1 - .L_0)
	.align		4
.L_0:
        /*0004*/ 	.word	index@(triton_mm)
        /*0008*/ 	.word	0x000000a8


	//----- nvinfo : EIATTR_MAX_STACK_SIZE
	.align		4
.L_1:
        /*000c*/ 	.byte	0x04, 0x23
        /*000e*/ 	.short	(.L_3 - .L_2)
	.align		4
.L_2:
        /*0010*/ 	.word	index@(triton_mm)
        /*0014*/ 	.word	0x00000000


	//----- nvinfo : EIATTR_MIN_STACK_SIZE
	.align		4
.L_3:
        /*0018*/ 	.byte	0x04, 0x12
        /*001a*/ 	.short	(.L_5 - .L_4)
	.align		4
.L_4:
        /*001c*/ 	.word	index@(triton_mm)
        /*0020*/ 	.word	0x00000000


	//----- nvinfo : EIATTR_FRAME_SIZE
	.align		4
.L_5:
        /*0024*/ 	.byte	0x04, 0x11
        /*0026*/ 	.short	(.L_7 - .L_6)
	.align		4
.L_6:
        /*0028*/ 	.word	index@(triton_mm)
        /*002c*/ 	.word	0x00000000
.L_7:


//--------------------- .nv.info.triton_mm        --------------------------
	.section	.nv.info.triton_mm,"",@"SHT_CUDA_INFO"
	.align	4


	//----- nvinfo : EIATTR_CUDA_API_VERSION
	.align		4
        /*0000*/ 	.byte	0x04, 0x37
        /*0002*/ 	.short	(.L_9 - .L_8)
.L_8:
        /*0004*/ 	.word	0x0000007b


	//----- nvinfo : EIATTR_SW2861232_WAR
	.align		4
.L_9:
        /*0008*/ 	.byte	0x01, 0x35
	.zero		2


	//----- nvinfo : EIATTR_PARAM_CBANK
	.align		4
        /*000c*/ 	.byte	0x04, 0x0a
        /*000e*/ 	.short	(.L_11 - .L_10)
	.align		4
.L_10:
        /*0010*/ 	.word	index@(.nv.constant0.triton_mm)
        /*0014*/ 	.short	0x0160
        /*0016*/ 	.short	0x001c


	//----- nvinfo : EIATTR_CBANK_PARAM_SIZE
	.align		4
.L_11:
        /*0018*/ 	.byte	0x03, 0x19
        /*001a*/ 	.short	0x001c


	//----- nvinfo : EIATTR_KPARAM_INFO
	.align		4
        /*001c*/ 	.byte	0x04, 0x17
        /*001e*/ 	.short	(.L_13 - .L_12)
.L_12:
        /*0020*/ 	.word	0x00000000
        /*0024*/ 	.short	0x0003
        /*0026*/ 	.short	0x0018
        /*0028*/ 	.byte	0x00, 0xf0, 0x11, 0x00


	//----- nvinfo : EIATTR_KPARAM_INFO
	.align		4
.L_13:
        /*002c*/ 	.byte	0x04, 0x17
        /*002e*/ 	.short	(.L_15 - .L_14)
.L_14:
        /*0030*/ 	.word	0x00000000
        /*0034*/ 	.short	0x0002
        /*0036*/ 	.short	0x0010
        /*0038*/ 	.byte	0x00, 0xf0, 0x21, 0x00


	//----- nvinfo : EIATTR_KPARAM_INFO
	.align		4
.L_15:
        /*003c*/ 	.byte	0x04, 0x17
        /*003e*/ 	.short	(.L_17 - .L_16)
.L_16:
        /*0040*/ 	.word	0x00000000
        /*0044*/ 	.short	0x0001
        /*0046*/ 	.short	0x0008
        /*0048*/ 	.byte	0x00, 0xf0, 0x21, 0x00


	//----- nvinfo : EIATTR_KPARAM_INFO
	.align		4
.L_17:
        /*004c*/ 	.byte	0x04, 0x17
        /*004e*/ 	.short	(.L_19 - .L_18)
.L_18:
        /*0050*/ 	.word	0x00000000
        /*0054*/ 	.short	0x0000
        /*0056*/ 	.short	0x0000
        /*0058*/ 	.byte	0x00, 0xf0, 0x21, 0x00


	//----- nvinfo : EIATTR_MAXREG_COUNT
	.align		4
.L_19:
        /*005c*/ 	.byte	0x03, 0x1b
        /*005e*/ 	.short	0x00ff


	//----- nvinfo : EIATTR_EXIT_INSTR_OFFSETS
	.align		4
        /*0060*/ 	.byte	0x04, 0x1c
        /*0062*/ 	.short	(.L_21 - .L_20)


	//   ....[0]....
.L_20:
        /*0064*/ 	.word	0x00000040


	//   ....[1]....
        /*0068*/ 	.word	0x0000abb0


	//   ....[2]....
        /*006c*/ 	.word	0x0000ac00


	//----- nvinfo : EIATTR_MAX_THREADS
	.align		4
.L_21:
        /*0070*/ 	.byte	0x04, 0x05
        /*0072*/ 	.short	(.L_23 - .L_22)
.L_22:
        /*0074*/ 	.word	0x00000080
        /*0078*/ 	.word	0x00000001
        /*007c*/ 	.word	0x00000001
.L_23:


//--------------------- .nv.rel.action            --------------------------
	.section	.nv.rel.action,"",@"SHT_CUDA_RELOCINFO"
	.align	8
	.sectionentsize	8
        /*0000*/ 	.byte	0x73, 0x00, 0x00, 0x00, 0x00, 0x00, 0x00, 0x00, 0x00, 0x00, 0x00, 0x11, 0x25, 0x00, 0x05, 0x36


//--------------------- .nv.constant0.triton_mm   --------------------------
	.section	.nv.constant0.triton_mm,"a",@progbits
	.align	4
.nv.constant0.triton_mm:
	.zero		380


//--------------------- .text.triton_mm           --------------------------
	.section	.text.triton_mm,"ax",@progbits
	.sectionflags	@"SHF_BARRIERS=1"
	.sectioninfo	@"SHI_REGISTERS=168"
	.align	128
        .global         triton_mm
        .type           triton_mm,@function
        .size           triton_mm,(.L_x_3 - triton_mm)
        .other          triton_mm,@"STO_CUDA_ENTRY STV_DEFAULT"
triton_mm:
.text.triton_mm:
[----:B------:R-:W-:-:S02]  /*0000*/  MOV R1, c[0x0][0x28] ;  /* 0x00000a0000017a02 */ /* 0x000fc40000000f00 */
[----:B------:R-:W-:-:S05]  /*0010*/  MOV R0, c[0x0][0x178] ;  /* 0x00005e0000007a02 */ /* 0x000fca0000000f00 */
[----:B------:R-:W-:-:S05]  /*0020*/  IMAD R2, R0, 0x1900, RZ ;  /* 0x0000190000027824 */ /* 0x000fca00078e02ff */
[----:B------:R-:W-:-:S13]  /*0030*/  ISETP.NE.AND P0, PT, R2, RZ, PT ;  /* 0x000000ff0200720c */ /* 0x000fda0003f05270 */
[----:B------:R-:W-:Y:S05]  /*0040*/  @!P0 EXIT ;  /* 0x000000000000894d */ /* 0x000fea0003800000 */
[----:B------:R-:W1:Y:S01]  /*0050*/  S2R R10, SR_CTAID.X ;  /* 0x00000000000a7919 */ /* 0x000e620000002500 */
[----:B------:R-:W-:Y:S01]  /*0060*/  IMAD R0, R0, 0x32, RZ ;  /* 0x0000003200007824 */ /* 0x000fe200078e02ff */
[----:B------:R-:W-:Y:S01]  /*0070*/  MOV R29, 0x4 ;  /* 0x00000004001d7802 */ /* 0x000fe20000000f00 */
[----:B------:R-:W-:Y:S01]  /*0080*/  ULDC.64 UR8, c[0x0][0x118] ;  /* 0x0000460000087ab9 */ /* 0x000fe20000000a00 */
[----:B------:R-:W2:Y:S01]  /*0090*/  S2R R20, SR_TID.X ;  /* 0x0000000000147919 */ /* 0x000ea20000002100 */
[----:B------:R-:W-:Y:S01]  /*00a0*/  MOV R119, 0x1 ;  /* 0x0000000100777802 */ /* 0x000fe20000000f00 */
[----:B------:R-:W-:Y:S01]  /*00b0*/  CS2R R92, SRZ ;  /* 0x00000000005c7805 */ /* 0x000fe2000001ff00 */
[----:B------:R-:W-:Y:S01]  /*00c0*/  IADD3 R2, R0, 0x7f, RZ ;  /* 0x0000007f00027810 */ /* 0x000fe20007ffe0ff */
[----:B------:R-:W-:Y:S01]  /*00d0*/  CS2R R94, SRZ ;  /* 0x00000000005e7805 */ /* 0x000fe2000001ff00 */
[----:B------:R-:W-:Y:S01]  /*00e0*/  IABS R15, R0 ;  /* 0x00000000000f7213 */ /* 0x000fe20000000000 */
[----:B------:R-:W-:Y:S01]  /*00f0*/  CS2R R96, SRZ ;  /* 0x0000000000607805 */ /* 0x000fe2000001ff00 */
[----:B------:R-:W-:Y:S01]  /*0100*/  MOV R123, 0xffffffe0 ;  /* 0xffffffe0007b7802 */ /* 0x000fe20000000f00 */
[----:B------:R-:W-:Y:S01]  /*0110*/  CS2R R98, SRZ ;  /* 0x0000000000627805 */ /* 0x000fe2000001ff00 */
        /* <DEDUP_REMOVED lines=11> */
[----:B-1----:R-:W-:Y:S01]  /*01d0*/  SHF.R.S32.HI R3, RZ, 0x1f, R10 ;  /* 0x0000001fff037819 */ /* 0x002fe2000001140a */
[----:B------:R-:W-:Y:S01]  /*01e0*/  CS2R R70, SRZ ;  /* 0x0000000000467805 */ /* 0x000fe2000001ff00 */
[-C--:B------:R-:W-:Y:S01]  /*01f0*/  IABS R12, R10.reuse ;  /* 0x0000000a000c7213 */ /* 0x080fe20000000000 */
[----:B------:R-:W-:Y:S01]  /*0200*/  CS2R R72, SRZ ;  /* 0x0000000000487805 */ /* 0x000fe2000001ff00 */
[----:B------:R-:W-:Y:S01]  /*0210*/  LEA.HI R4, R3, R10, RZ, 0x4 ;  /* 0x0000000a03047211 */ /* 0x000fe200078f20ff */
[----:B------:R-:W-:Y:S01]  /*0220*/  CS2R R74, SRZ ;  /* 0x00000000004a7805 */ /* 0x000fe2000001ff00 */
[----:B------:R-:W-:Y:S01]  /*0230*/  SHF.R.S32.HI R3, RZ, 0x1f, R2 ;  /* 0x0000001fff037819 */ /* 0x000fe20000011402 */
[----:B------:R-:W-:Y:S01]  /*0240*/  CS2R R64, SRZ ;  /* 0x0000000000407805 */ /* 0x000fe2000001ff00 */
[----:B------:R-:W-:Y:S01]  /*0250*/  SHF.R.S32.HI R5, RZ, 0x4, R4 ;  /* 0x00000004ff057819 */ /* 0x000fe20000011404 */
[----:B------:R-:W-:Y:S01]  /*0260*/  CS2R R66, SRZ ;  /* 0x0000000000427805 */ /* 0x000fe2000001ff00 */
[----:B------:R-:W-:Y:S01]  /*0270*/  LEA.HI R3, R3, R2, RZ, 0x7 ;  /* 0x0000000203037211 */ /* 0x000fe200078f38ff */
[----:B------:R-:W-:Y:S01]  /*0280*/  CS2R R108, SRZ ;  /* 0x00000000006c7805 */ /* 0x000fe2000001ff00 */
[----:B------:R-:W-:Y:S01]  /*0290*/  SHF.L.U32 R6, R5, 0x3, RZ ;  /* 0x0000000305067819 */ /* 0x000fe200000006ff */
[----:B------:R-:W-:Y:S01]  /*02a0*/  CS2R R110, SRZ ;  /* 0x00000000006e7805 */ /* 0x000fe2000001ff00 */
[----:B------:R-:W-:Y:S01]  /*02b0*/  LOP3.LUT R4, R4, 0xfffffff0, RZ, 0xc0, !PT ;  /* 0xfffffff004047812 */ /* 0x000fe200078ec0ff */
[----:B------:R-:W-:Y:S01]  /*02c0*/  UMOV UR4, URZ ;  /* 0x0000003f00047c82 */ /* 0x000fe20008000000 */
[----:B------:R-:W-:Y:S01]  /*02d0*/  LEA.HI.SX32 R3, R3, -R6, 0x19 ;  /* 0x8000000603037211 */ /* 0x000fe200078fcaff */
[----:B------:R-:W-:Y:S01]  /*02e0*/  UMOV UR6, URZ ;  /* 0x0000003f00067c82 */ /* 0x000fe20008000000 */
[----:B------:R-:W-:Y:S01]  /*02f0*/  IADD3 R4, -R4, R10, RZ ;  /* 0x0000000a04047210 */ /* 0x000fe20007ffe1ff */
[----:B------:R-:W-:Y:S01]  /*0300*/  UMOV UR7, URZ ;  /* 0x0000003f00077c82 */ /* 0x000fe20008000000 */
[----:B------:R-:W-:Y:S01]  /*0310*/  IMNMX R5, R3, 0x8, PT ;  /* 0x0000000803057817 */ /* 0x000fe20003800200 */
[----:B------:R-:W-:Y:S01]  /*0320*/  UMOV UR5, URZ ;  /* 0x0000003f00057c82 */ /* 0x000fe20008000000 */
[----:B------:R-:W-:-:S02]  /*0330*/  ISETP.GE.AND P1, PT, R10, RZ, PT ;  /* 0x000000ff0a00720c */ /* 0x000fc40003f26270 */
[-C--:B------:R-:W-:Y:S02]  /*0340*/  IABS R11, R5.reuse ;  /* 0x00000005000b7213 */ /* 0x080fe40000000000 */
[----:B------:R-:W-:Y:S02]  /*0350*/  IABS R13, R5 ;  /* 0x00000005000d7213 */ /* 0x000fe40000000000 */
[----:B------:R-:W1:Y:S01]  /*0360*/  I2F.RP R7, R11 ;  /* 0x0000000b00077306 */ /* 0x000e620000209400 */
[C---:B--2---:R-:W-:Y:S02]  /*0370*/  SHF.L.U32 R122, R20.reuse, 0x2, RZ ;  /* 0x00000002147a7819 */ /* 0x044fe400000006ff */
[----:B------:R-:W-:-:S04]  /*0380*/  SHF.L.U32 R120, R20, 0x3, RZ ;  /* 0x0000000314787819 */ /* 0x000fc800000006ff */
[----:B------:R-:W-:Y:S01]  /*0390*/  LOP3.LUT R120, R120, 0xf80, RZ, 0xc0, !PT ;  /* 0x00000f8078787812 */ /* 0x000fe200078ec0ff */
[----:B-1----:R-:W1:Y:S02]  /*03a0*/  MUFU.RCP R7, R7 ;  /* 0x0000000700077308 */ /* 0x002e640000001000 */
[----:B-1----:R-:W-:-:S06]  /*03b0*/  IADD3 R2, R7, 0xffffffe, RZ ;  /* 0x0ffffffe07027810 */ /* 0x002fcc0007ffe0ff */
[----:B------:R-:W1:Y:S08]  /*03c0*/  I2F.RP R7, R15 ;  /* 0x0000000f00077306 */ /* 0x000e700000209400 */
[----:B------:R2:W3:Y:S08]  /*03d0*/  F2I.FTZ.U32.TRUNC.NTZ R3, R2 ;  /* 0x0000000200037305 */ /* 0x0004f0000021f000 */
[----:B-1----:R-:W1:Y:S01]  /*03e0*/  MUFU.RCP R7, R7 ;  /* 0x0000000700077308 */ /* 0x002e620000001000 */
[----:B--2---:R-:W-:-:S02]  /*03f0*/  MOV R2, RZ ;  /* 0x000000ff00027202 */ /* 0x004fc40000000f00 */
[----:B---3--:R-:W-:-:S05]  /*0400*/  IADD3 R8, RZ, -R3, RZ ;  /* 0x80000003ff087210 */ /* 0x008fca0007ffe0ff */
[----:B------:R-:W-:Y:S01]  /*0410*/  IMAD R9, R8, R11, RZ ;  /* 0x0000000b08097224 */ /* 0x000fe200078e02ff */
[----:B------:R-:W-:Y:S02]  /*0420*/  MOV R8, R12 ;  /* 0x0000000c00087202 */ /* 0x000fe40000000f00 */
[----:B------:R-:W-:Y:S01]  /*0430*/  IABS R12, R4 ;  /* 0x00000004000c7213 */ /* 0x000fe20000000000 */
[----:B------:R-:W-:Y:S01]  /*0440*/  IMAD.HI.U32 R3, R3, R9, R2 ;  /* 0x0000000903037227 */ /* 0x000fe200078e0002 */
[----:B------:R-:W-:Y:S02]  /*0450*/  IADD3 R9, RZ, -R13, RZ ;  /* 0x8000000dff097210 */ /* 0x000fe40007ffe0ff */
[----:B------:R-:W-:-:S03]  /*0460*/  LOP3.LUT R4, R4, R5, RZ, 0x3c, !PT ;  /* 0x0000000504047212 */ /* 0x000fc600078e3cff */
[----:B------:R-:W-:Y:S01]  /*0470*/  IMAD.HI.U32 R2, R3, R8, RZ ;  /* 0x0000000803027227 */ /* 0x000fe200078e00ff */
[----:B------:R-:W-:-:S03]  /*0480*/  ISETP.GE.AND P3, PT, R4, RZ, PT ;  /* 0x000000ff0400720c */ /* 0x000fc60003f66270 */
[-C--:B------:R-:W-:Y:S02]  /*0490*/  IMAD R2, R2, R9.reuse, R8 ;  /* 0x0000000902027224 */ /* 0x080fe400078e0208 */
[----:B------:R-:W-:Y:S01]  /*04a0*/  IMAD.HI.U32 R8, R3, R12, RZ ;  /* 0x0000000c03087227 */ /* 0x000fe200078e00ff */
[----:B-1----:R-:W-:Y:S02]  /*04b0*/  IADD3 R3, R7, 0xffffffe, RZ ;  /* 0x0ffffffe07037810 */ /* 0x002fe40007ffe0ff */
[C---:B------:R-:W-:Y:S01]  /*04c0*/  ISETP.GT.U32.AND P0, PT, R11.reuse, R2, PT ;  /* 0x000000020b00720c */ /* 0x040fe20003f04070 */
[----:B------:R-:W-:Y:S01]  /*04d0*/  IMAD R9, R8, R9, R12 ;  /* 0x0000000908097224 */ /* 0x000fe200078e020c */
[----:B------:R-:W-:Y:S02]  /*04e0*/  LOP3.LUT R7, RZ, R5, RZ, 0x33, !PT ;  /* 0x00000005ff077212 */ /* 0x000fe400078e33ff */
[----:B------:R-:W1:Y:S02]  /*04f0*/  F2I.FTZ.U32.TRUNC.NTZ R3, R3 ;  /* 0x0000000300037305 */ /* 0x000e64000021f000 */
[----:B------:R-:W-:-:S07]  /*0500*/  ISETP.GT.U32.AND P2, PT, R11, R9, PT ;  /* 0x000000090b00720c */ /* 0x000fce0003f44070 */
[----:B------:R-:W-:-:S04]  /*0510*/  @!P0 IADD3 R2, R2, -R11, RZ ;  /* 0x8000000b02028210 */ /* 0x000fc80007ffe0ff */
[----:B------:R-:W-:Y:S02]  /*0520*/  ISETP.GT.U32.AND P0, PT, R11, R2, PT ;  /* 0x000000020b00720c */ /* 0x000fe40003f04070 */
[----:B------:R-:W-:Y:S02]  /*0530*/  @!P2 IADD3 R9, R9, -R11, RZ ;  /* 0x8000000b0909a210 */ /* 0x000fe40007ffe0ff */
[----:B-1----:R-:W-:Y:S02]  /*0540*/  IADD3 R10, RZ, -R3, RZ ;  /* 0x80000003ff0a7210 */ /* 0x002fe40007ffe0ff */
[----:B------:R-:W-:-:S07]  /*0550*/  @!P2 IADD3 R8, R8, 0x1, RZ ;  /* 0x000000010808a810 */ /* 0x000fce0007ffe0ff */
[-C--:B------:R-:W-:Y:S02]  /*0560*/  @!P0 IADD3 R2, R2, -R11.reuse, RZ ;  /* 0x8000000b02028210 */ /* 0x080fe40007ffe0ff */
[----:B------:R-:W-:Y:S02]  /*0570*/  ISETP.NE.AND P0, PT, R5, RZ, PT ;  /* 0x000000ff0500720c */ /* 0x000fe40003f05270 */
[----:B------:R-:W-:Y:S02]  /*0580*/  @!P1 IADD3 R2, -R2, RZ, RZ ;  /* 0x000000ff02029210 */ /* 0x000fe40007ffe1ff */
[----:B------:R-:W-:Y:S02]  /*0590*/  ISETP.GE.U32.AND P1, PT, R9, R11, PT ;  /* 0x0000000b0900720c */ /* 0x000fe40003f26070 */
[----:B------:R-:W-:Y:S02]  /*05a0*/  SEL R5, R7, R2, !P0 ;  /* 0x0000000207057207 */ /* 0x000fe40004000000 */
[----:B------:R-:W-:-:S02]  /*05b0*/  SHF.R.U32.HI R2, RZ, 0x3, R20 ;  /* 0x00000003ff027819 */ /* 0x000fc40000011614 */
[----:B------:R-:W-:Y:S02]  /*05c0*/  IADD3 R118, R6, R5, RZ ;  /* 0x0000000506767210 */ /* 0x000fe40007ffe0ff */
[----:B------:R-:W-:Y:S02]  /*05d0*/  MOV R6, R10 ;  /* 0x0000000a00067202 */ /* 0x000fe40000000f00 */
[----:B------:R-:W-:Y:S02]  /*05e0*/  SGXT.U32 R5, R2, 0x4 ;  /* 0x000000040205781a */ /* 0x000fe40000000000 */
[----:B------:R-:W-:Y:S01]  /*05f0*/  SHF.L.U32 R118, R118, 0x7, RZ ;  /* 0x0000000776767819 */ /* 0x000fe200000006ff */
[----:B------:R-:W-:Y:S01]  /*0600*/  IMAD R9, R6, R15, RZ ;  /* 0x0000000f06097224 */ /* 0x000fe200078e02ff */
[----:B------:R-:W-:Y:S02]  /*0610*/  MOV R2, RZ ;  /* 0x000000ff00027202 */ /* 0x000fe40000000f00 */
[----:B------:R-:W-:-:S02]  /*0620*/  LOP3.LUT R14, R118, R5, RZ, 0xfc, !PT ;  /* 0x00000005760e7212 */ /* 0x000fc400078efcff */
[----:B------:R-:W-:Y:S01]  /*0630*/  IABS R10, R0 ;  /* 0x00000000000a7213 */ /* 0x000fe20000000000 */
[----:B------:R-:W-:Y:S01]  /*0640*/  IMAD.HI.U32 R2, R3, R9, R2 ;  /* 0x0000000903027227 */ /* 0x000fe200078e0002 */
[----:B------:R-:W-:Y:S02]  /*0650*/  IABS R4, R14 ;  /* 0x0000000e00047213 */ /* 0x000fe40000000000 */
[--C-:B------:R-:W-:Y:S02]  /*0660*/  LOP3.LUT R16, R118, 0x10, R5.reuse, 0xfe, !PT ;  /* 0x0000001076107812 */ /* 0x100fe400078efe05 */
[----:B------:R-:W-:Y:S01]  /*0670*/  IADD3 R12, RZ, -R10, RZ ;  /* 0x8000000aff0c7210 */ /* 0x000fe20007ffe0ff */
[----:B------:R-:W-:Y:S01]  /*0680*/  IMAD.HI.U32 R3, R2, R4, RZ ;  /* 0x0000000402037227 */ /* 0x000fe200078e00ff */
[----:B------:R-:W-:Y:S02]  /*0690*/  IABS R9, R16 ;  /* 0x0000001000097213 */ /* 0x000fe40000000000 */
[----:B------:R-:W-:Y:S01]  /*06a0*/  @P1 IADD3 R8, R8, 0x1, RZ ;  /* 0x0000000108081810 */ /* 0x000fe20007ffe0ff */
[----:B------:R-:W-:Y:S01]  /*06b0*/  IMAD R4, R3, R12, R4 ;  /* 0x0000000c03047224 */ /* 0x000fe200078e0204 */
[----:B------:R-:W-:Y:S01]  /*06c0*/  LOP3.LUT R18, R118, 0x20, R5, 0xfe, !PT ;  /* 0x0000002076127812 */ /* 0x000fe200078efe05 */
[----:B------:R-:W-:Y:S01]  /*06d0*/  IMAD.HI.U32 R3, R2, R9, RZ ;  /* 0x0000000902037227 */ /* 0x000fe200078e00ff */
[----:B------:R-:W-:-:S02]  /*06e0*/  @!P3 IADD3 R8, -R8, RZ, RZ ;  /* 0x000000ff0808b210 */ /* 0x000fc40007ffe1ff */
[----:B------:R-:W-:Y:S01]  /*06f0*/  ISETP.GT.U32.AND P1, PT, R15, R4, PT ;  /* 0x000000040f00720c */ /* 0x000fe20003f24070 */
[----:B------:R-:W-:Y:S01]  /*0700*/  IMAD R6, R3, R12, R9 ;  /* 0x0000000c03067224 */ /* 0x000fe200078e0209 */
[----:B------:R-:W-:Y:S02]  /*0710*/  SEL R117, R7, R8, !P0 ;  /* 0x0000000807757207 */ /* 0x000fe40004000000 */
[----:B------:R-:W-:Y:S02]  /*0720*/  IABS R7, R18 ;  /* 0x0000001200077213 */ /* 0x000fe40000000000 */
[----:B------:R-:W-:Y:S02]  /*0730*/  ISETP.GT.U32.AND P6, PT, R15, R6, PT ;  /* 0x000000060f00720c */ /* 0x000fe40003fc4070 */
[--C-:B------:R-:W-:Y:S01]  /*0740*/  LOP3.LUT R21, R118, 0x30, R5.reuse, 0xfe, !PT ;  /* 0x0000003076157812 */ /* 0x100fe200078efe05 */
[----:B------:R-:W-:Y:S01]  /*0750*/  IMAD.HI.U32 R3, R2, R7, RZ ;  /* 0x0000000702037227 */ /* 0x000fe200078e00ff */
[----:B------:R-:W-:-:S02]  /*0760*/  LOP3.LUT R22, R118, 0x40, R5, 0xfe, !PT ;  /* 0x0000004076167812 */ /* 0x000fc400078efe05 */
[----:B------:R-:W-:Y:S01]  /*0770*/  IABS R11, R21 ;  /* 0x00000015000b7213 */ /* 0x000fe20000000000 */
[----:B------:R-:W-:Y:S01]  /*0780*/  IMAD R7, R3, R12, R7 ;  /* 0x0000000c03077224 */ /* 0x000fe200078e0207 */
[----:B------:R-:W-:Y:S02]  /*0790*/  LOP3.LUT R23, R118, 0x50, R5, 0xfe, !PT ;  /* 0x0000005076177812 */ /* 0x000fe400078efe05 */
[----:B------:R-:W-:Y:S01]  /*07a0*/  IABS R13, R22 ;  /* 0x00000016000d7213 */ /* 0x000fe20000000000 */
[----:B------:R-:W-:Y:S01]  /*07b0*/  IMAD.HI.U32 R3, R2, R11, RZ ;  /* 0x0000000b02037227 */ /* 0x000fe200078e00ff */
[----:B------:R-:W-:Y:S02]  /*07c0*/  IABS R17, R23 ;  /* 0x0000001700117213 */ /* 0x000fe40000000000 */
[----:B------:R-:W-:Y:S01]  /*07d0*/  @!P1 IADD3 R4, R4, -R15, RZ ;  /* 0x8000000f04049210 */ /* 0x000fe20007ffe0ff */
[----:B------:R-:W-:Y:S01]  /*07e0*/  IMAD.HI.U32 R9, R2, R13, RZ ;  /* 0x0000000d02097227 */ /* 0x000fe200078e00ff */
[----:B------:R-:W-:-:S02]  /*07f0*/  ISETP.GT.U32.AND P0, PT, R15, R7, PT ;  /* 0x000000070f00720c */ /* 0x000fc40003f04070 */
[----:B------:R-:W-:Y:S01]  /*0800*/  LOP3.LUT R24, R118, 0x60, R5, 0xfe, !PT ;  /* 0x0000006076187812 */ /* 0x000fe200078efe05 */
[----:B------:R-:W-:Y:S01]  /*0810*/  IMAD R8, R3, R12, R11 ;  /* 0x0000000c03087224 */ /* 0x000fe200078e020b */
[----:B------:R-:W-:Y:S01]  /*0820*/  @!P6 IADD3 R6, R6, -R15, RZ ;  /* 0x8000000f0606e210 */ /* 0x000fe20007ffe0ff */
[----:B------:R-:W-:Y:S01]  /*0830*/  IMAD.HI.U32 R3, R2, R17, RZ ;  /* 0x0000001102037227 */ /* 0x000fe200078e00ff */
[----:B------:R-:W-:Y:S02]  /*0840*/  ISETP.GT.U32.AND P6, PT, R15, R4, PT ;  /* 0x000000040f00720c */ /* 0x000fe40003fc4070 */
[----:B------:R-:W-:Y:S01]  /*0850*/  IABS R19, R24 ;  /* 0x0000001800137213 */ /* 0x000fe20000000000 */
[-C--:B------:R-:W-:Y:S01]  /*0860*/  IMAD R9, R9, R12.reuse, R13 ;  /* 0x0000000c09097224 */ /* 0x080fe200078e020d */
[----:B------:R-:W-:Y:S01]  /*0870*/  SHF.R.U32.HI R13, RZ, 0x4, R20 ;  /* 0x00000004ff0d7819 */ /* 0x000fe20000011614 */
[----:B------:R-:W-:Y:S01]  /*0880*/  IMAD R10, R3, R12, R17 ;  /* 0x0000000c030a7224 */ /* 0x000fe200078e0211 */
[----:B------:R-:W-:Y:S01]  /*0890*/  LOP3.LUT R17, R118, 0x70, R5, 0xfe, !PT ;  /* 0x0000007076117812 */ /* 0x000fe200078efe05 */
[----:B------:R-:W-:Y:S01]  /*08a0*/  IMAD.HI.U32 R11, R2, R19, RZ ;  /* 0x00000013020b7227 */ /* 0x000fe200078e00ff */
[----:B------:R-:W-:-:S02]  /*08b0*/  SGXT.U32 R3, R13, 0x3 ;  /* 0x000000030d03781a */ /* 0x000fc40000000000 */
[----:B------:R-:W-:Y:S01]  /*08c0*/  IABS R13, R17 ;  /* 0x00000011000d7213 */ /* 0x000fe20000000000 */
[----:B------:R-:W-:Y:S01]  /*08d0*/  IMAD R11, R11, R12, R19 ;  /* 0x0000000c0b0b7224 */ /* 0x000fe200078e0213 */
[----:B------:R-:W-:Y:S02]  /*08e0*/  @!P0 IADD3 R7, R7, -R15, RZ ;  /* 0x8000000f07078210 */ /* 0x000fe40007ffe0ff */
[----:B------:R-:W-:Y:S02]  /*08f0*/  LOP3.LUT R118, R118, R3, RZ, 0xfc, !PT ;  /* 0x0000000376767212 */ /* 0x000fe400078efcff */
[----:B------:R-:W-:Y:S02]  /*0900*/  @!P6 IADD3 R4, R4, -R15, RZ ;  /* 0x8000000f0404e210 */ /* 0x000fe40007ffe0ff */
[----:B------:R-:W-:Y:S02]  /*0910*/  ISETP.GT.U32.AND P4, PT, R15, R8, PT ;  /* 0x000000080f00720c */ /* 0x000fe40003f84070 */
[----:B------:R-:W-:-:S02]  /*0920*/  MOV R3, R13 ;  /* 0x0000000d00037202 */ /* 0x000fc40000000f00 */
[C---:B------:R-:W-:Y:S02]  /*0930*/  ISETP.GT.U32.AND P6, PT, R15.reuse, R7, PT ;  /* 0x000000070f00720c */ /* 0x040fe40003fc4070 */
[C---:B------:R-:W-:Y:S01]  /*0940*/  ISETP.GT.U32.AND P3, PT, R15.reuse, R10, PT ;  /* 0x0000000a0f00720c */ /* 0x040fe20003f64070 */
[----:B------:R-:W-:Y:S01]  /*0950*/  IMAD.HI.U32 R2, R2, R3, RZ ;  /* 0x0000000302027227 */ /* 0x000fe200078e00ff */
[C---:B------:R-:W-:Y:S02]  /*0960*/  ISETP.GT.U32.AND P5, PT, R15.reuse, R11, PT ;  /* 0x0000000b0f00720c */ /* 0x040fe40003fa4070 */
[C---:B------:R-:W-:Y:S01]  /*0970*/  ISETP.GT.U32.AND P2, PT, R15.reuse, R9, PT ;  /* 0x000000090f00720c */ /* 0x040fe20003f44070 */
[----:B------:R-:W-:Y:S01]  /*0980*/  IMAD R2, R2, R12, R3 ;  /* 0x0000000c02027224 */ /* 0x000fe200078e0203 */
[----:B------:R-:W-:Y:S02]  /*0990*/  ISETP.GT.U32.AND P1, PT, R15, R6, PT ;  /* 0x000000060f00720c */ /* 0x000fe40003f24070 */
[----:B------:R-:W-:-:S02]  /*09a0*/  @!P4 IADD3 R8, R8, -R15, RZ ;  /* 0x8000000f0808c210 */ /* 0x000fc40007ffe0ff */
[----:B------:R-:W-:Y:S02]  /*09b0*/  ISETP.GE.AND P0, PT, R14, RZ, PT ;  /* 0x000000ff0e00720c */ /* 0x000fe40003f06270 */
[-C--:B------:R-:W-:Y:S02]  /*09c0*/  @!P6 IADD3 R7, R7, -R15.reuse, RZ ;  /* 0x8000000f0707e210 */ /* 0x080fe40007ffe0ff */
[-C--:B------:R-:W-:Y:S02]  /*09d0*/  @!P3 IADD3 R10, R10, -R15.reuse, RZ ;  /* 0x8000000f0a0ab210 */ /* 0x080fe40007ffe0ff */
[----:B------:R-:W-:Y:S02]  /*09e0*/  ISETP.GT.U32.AND P6, PT, R15, R2, PT ;  /* 0x000000020f00720c */ /* 0x000fe40003fc4070 */
[-C--:B------:R-:W-:Y:S02]  /*09f0*/  @!P5 IADD3 R11, R11, -R15.reuse, RZ ;  /* 0x8000000f0b0bd210 */ /* 0x080fe40007ffe0ff */
[----:B------:R-:W-:-:S02]  /*0a00*/  @!P2 IADD3 R9, R9, -R15, RZ ;  /* 0x8000000f0909a210 */ /* 0x000fc40007ffe0ff */
[C---:B------:R-:W-:Y:S02]  /*0a10*/  ISETP.GT.U32.AND P5, PT, R15.reuse, R8, PT ;  /* 0x000000080f00720c */ /* 0x040fe40003fa4070 */
[C---:B------:R-:W-:Y:S02]  /*0a20*/  ISETP.GT.U32.AND P2, PT, R15.reuse, R10, PT ;  /* 0x0000000a0f00720c */ /* 0x040fe40003f44070 */
[----:B------:R-:W-:Y:S02]  /*0a30*/  @!P1 IADD3 R6, R6, -R15, RZ ;  /* 0x8000000f06069210 */ /* 0x000fe40007ffe0ff */
[C---:B------:R-:W-:Y:S02]  /*0a40*/  ISETP.GT.U32.AND P1, PT, R15.reuse, R11, PT ;  /* 0x0000000b0f00720c */ /* 0x040fe40003f24070 */
[----:B------:R-:W-:Y:S02]  /*0a50*/  ISETP.GE.AND P4, PT, R16, RZ, PT ;  /* 0x000000ff1000720c */ /* 0x000fe40003f86270 */
[----:B------:R-:W-:-:S02]  /*0a60*/  ISETP.GT.U32.AND P3, PT, R15, R9, PT ;  /* 0x000000090f00720c */ /* 0x000fc40003f64070 */
[----:B------:R-:W-:Y:S02]  /*0a70*/  SHF.R.S32.HI R3, RZ, 0x19, R117 ;  /* 0x00000019ff037819 */ /* 0x000fe40000011475 */
[-C--:B------:R-:W-:Y:S02]  /*0a80*/  @!P6 IADD3 R2, R2, -R15.reuse, RZ ;  /* 0x8000000f0202e210 */ /* 0x080fe40007ffe0ff */
[----:B------:R-:W-:Y:S02]  /*0a90*/  SHF.L.U32 R117, R117, 0x6, RZ ;  /* 0x0000000675757819 */ /* 0x000fe400000006ff */
[----:B------:R-:W-:Y:S02]  /*0aa0*/  @!P0 IADD3 R4, -R4, RZ, RZ ;  /* 0x000000ff04048210 */ /* 0x000fe40007ffe1ff */
[----:B------:R-:W-:Y:S02]  /*0ab0*/  @!P5 IADD3 R8, R8, -R15, RZ ;  /* 0x8000000f0808d210 */ /* 0x000fe40007ffe0ff */
[----:B------:R-:W-:-:S02]  /*0ac0*/  ISETP.GE.AND P0, PT, R18, RZ, PT ;  /* 0x000000ff1200720c */ /* 0x000fc40003f06270 */
[----:B------:R-:W-:Y:S02]  /*0ad0*/  ISETP.GE.AND P5, PT, R22, RZ, PT ;  /* 0x000000ff1600720c */ /* 0x000fe40003fa6270 */
[----:B------:R-:W-:Y:S02]  /*0ae0*/  @!P2 IADD3 R10, R10, -R15, RZ ;  /* 0x8000000f0a0aa210 */ /* 0x000fe40007ffe0ff */
[----:B------:R-:W-:Y:S02]  /*0af0*/  ISETP.GT.U32.AND P6, PT, R15, R2, PT ;  /* 0x000000020f00720c */ /* 0x000fe40003fc4070 */
[----:B------:R-:W-:Y:S02]  /*0b00*/  ISETP.GE.AND P2, PT, R24, RZ, PT ;  /* 0x000000ff1800720c */ /* 0x000fe40003f46270 */
[----:B------:R-:W-:Y:S02]  /*0b10*/  SGXT R3, R3, 0x1 ;  /* 0x000000010303781a */ /* 0x000fe40000000200 */
[----:B------:R-:W-:-:S02]  /*0b20*/  LOP3.LUT R16, R117, R5, RZ, 0xfc, !PT ;  /* 0x0000000575107212 */ /* 0x000fc400078efcff */
[C-C-:B------:R-:W-:Y:S02]  /*0b30*/  LOP3.LUT R18, R117.reuse, 0x10, R5.reuse, 0xfe, !PT ;  /* 0x0000001075127812 */ /* 0x140fe400078efe05 */
[C-C-:B------:R-:W-:Y:S02]  /*0b40*/  LOP3.LUT R22, R117.reuse, 0x20, R5.reuse, 0xfe, !PT ;  /* 0x0000002075167812 */ /* 0x140fe400078efe05 */
[----:B------:R-:W-:Y:S02]  /*0b50*/  LOP3.LUT R24, R117, 0x30, R5, 0xfe, !PT ;  /* 0x0000003075187812 */ /* 0x000fe400078efe05 */
[----:B------:R-:W-:Y:S02]  /*0b60*/  @!P1 IADD3 R11, R11, -R15, RZ ;  /* 0x8000000f0b0b9210 */ /* 0x000fe40007ffe0ff */
[----:B------:R-:W-:Y:S02]  /*0b70*/  @!P4 IADD3 R6, -R6, RZ, RZ ;  /* 0x000000ff0606c210 */ /* 0x000fe40007ffe1ff */
[----:B------:R-:W-:-:S02]  /*0b80*/  ISETP.GE.AND P1, PT, R17, RZ, PT ;  /* 0x000000ff1100720c */ /* 0x000fc40003f26270 */
[----:B------:R-:W-:Y:S02]  /*0b90*/  ISETP.GE.AND P4, PT, R21, RZ, PT ;  /* 0x000000ff1500720c */ /* 0x000fe40003f86270 */
[C---:B------:R-:W-:Y:S02]  /*0ba0*/  LEA.HI R12, R3.reuse, R16, RZ, 0x7 ;  /* 0x00000010030c7211 */ /* 0x040fe400078f38ff */
[C---:B------:R-:W-:Y:S02]  /*0bb0*/  LEA.HI R13, R3.reuse, R18, RZ, 0x7 ;  /* 0x00000012030d7211 */ /* 0x040fe400078f38ff */
[----:B------:R-:W-:Y:S02]  /*0bc0*/  LEA.HI R14, R3, R22, RZ, 0x7 ;  /* 0x00000016030e7211 */ /* 0x000fe400078f38ff */
[----:B------:R-:W-:Y:S02]  /*0bd0*/  @!P3 IADD3 R9, R9, -R15, RZ ;  /* 0x8000000f0909b210 */ /* 0x000fe40007ffe0ff */
[----:B------:R-:W-:-:S02]  /*0be0*/  LEA.HI R3, R3, R24, RZ, 0x7 ;  /* 0x0000001803037211 */ /* 0x000fc400078f38ff */
[----:B------:R-:W-:Y:S02]  /*0bf0*/  ISETP.GE.AND P3, PT, R23, RZ, PT ;  /* 0x000000ff1700720c */ /* 0x000fe40003f66270 */
[----:B------:R-:W-:Y:S02]  /*0c00*/  LOP3.LUT R12, R12, 0xffffff80, RZ, 0xc0, !PT ;  /* 0xffffff800c0c7812 */ /* 0x000fe400078ec0ff */
[----:B------:R-:W-:Y:S02]  /*0c10*/  LOP3.LUT R3, R3, 0xffffff80, RZ, 0xc0, !PT ;  /* 0xffffff8003037812 */ /* 0x000fe400078ec0ff */
[----:B------:R-:W-:Y:S02]  /*0c20*/  LOP3.LUT R13, R13, 0xffffff80, RZ, 0xc0, !PT ;  /* 0xffffff800d0d7812 */ /* 0x000fe400078ec0ff */
[----:B------:R-:W-:Y:S02]  /*0c30*/  @!P6 IADD3 R2, R2, -R15, RZ ;  /* 0x8000000f0202e210 */ /* 0x000fe40007ffe0ff */
[----:B------:R-:W-:-:S02]  /*0c40*/  LOP3.LUT R14, R14, 0xffffff80, RZ, 0xc0, !PT ;  /* 0xffffff800e0e7812 */ /* 0x000fc400078ec0ff */
[----:B------:R-:W-:Y:S02]  /*0c50*/  IADD3 R16, R16, -R12, RZ ;  /* 0x8000000c10107210 */ /* 0x000fe40007ffe0ff */
[----:B------:R-:W-:Y:S02]  /*0c60*/  IADD3 R24, R24, -R3, RZ ;  /* 0x8000000318187210 */ /* 0x000fe40007ffe0ff */
[----:B------:R-:W-:Y:S02]  /*0c70*/  ISETP.NE.AND P6, PT, R0, RZ, PT ;  /* 0x000000ff0000720c */ /* 0x000fe40003fc5270 */
[----:B------:R-:W-:Y:S02]  /*0c80*/  LOP3.LUT R3, RZ, R0, RZ, 0x33, !PT ;  /* 0x00000000ff037212 */ /* 0x000fe400078e33ff */
[----:B------:R-:W-:Y:S02]  /*0c90*/  LOP3.LUT R21, R122, 0x1c, RZ, 0xc0, !PT ;  /* 0x0000001c7a157812 */ /* 0x000fe400078ec0ff */
[----:B------:R-:W-:-:S02]  /*0ca0*/  LOP3.LUT R12, R5, 0x70, RZ, 0xfc, !PT ;  /* 0x00000070050c7812 */ /* 0x000fc400078efcff */
[----:B------:R-:W-:Y:S01]  /*0cb0*/  IADD3 R18, R18, -R13, RZ ;  /* 0x8000000d12127210 */ /* 0x000fe20007ffe0ff */
[--C-:B------:R-:W-:Y:S01]  /*0cc0*/  IMAD R16, R16, 0xac, R21.reuse ;  /* 0x000000ac10107824 */ /* 0x100fe200078e0215 */
[----:B------:R-:W-:Y:S01]  /*0cd0*/  @!P0 IADD3 R7, -R7, RZ, RZ ;  /* 0x000000ff07078210 */ /* 0x000fe20007ffe1ff */
[--C-:B------:R-:W-:Y:S01]  /*0ce0*/  IMAD R24, R24, 0xac, R21.reuse ;  /* 0x000000ac18187824 */ /* 0x100fe200078e0215 */
[----:B------:R-:W-:Y:S01]  /*0cf0*/  @!P1 IADD3 R2, -R2, RZ, RZ ;  /* 0x000000ff02029210 */ /* 0x000fe20007ffe1ff */
[--C-:B------:R-:W-:Y:S01]  /*0d00*/  IMAD R18, R18, 0xac, R21.reuse ;  /* 0x000000ac12127824 */ /* 0x100fe200078e0215 */
[----:B------:R-:W-:Y:S01]  /*0d10*/  IADD3 R22, R22, -R14, RZ ;  /* 0x8000000e16167210 */ /* 0x000fe20007ffe0ff */
[-C--:B------:R-:W-:Y:S01]  /*0d20*/  IMAD.WIDE R30, R16, R29.reuse, c[0x0][0x168] ;  /* 0x00005a00101e7625 */ /* 0x080fe200078e021d */
[----:B------:R-:W-:Y:S02]  /*0d30*/  @!P4 IADD3 R8, -R8, RZ, RZ ;  /* 0x000000ff0808c210 */ /* 0x000fe40007ffe1ff */
[----:B------:R-:W-:Y:S01]  /*0d40*/  @!P5 IADD3 R9, -R9, RZ, RZ ;  /* 0x000000ff0909d210 */ /* 0x000fe20007ffe1ff */
[----:B------:R-:W-:Y:S01]  /*0d50*/  IMAD R22, R22, 0xac, R21 ;  /* 0x000000ac16167824 */ /* 0x000fe200078e0215 */
[----:B------:R-:W-:Y:S01]  /*0d60*/  SEL R26, R3, R4, !P6 ;  /* 0x00000004031a7207 */ /* 0x000fe20007000000 */
[----:B------:R-:W-:Y:S01]  /*0d70*/  IMAD.WIDE R32, R18, R29, c[0x0][0x168] ;  /* 0x00005a0012207625 */ /* 0x000fe200078e021d */
[----:B------:R-:W-:-:S02]  /*0d80*/  LEA R12, R12, R21, 0x5 ;  /* 0x000000150c0c7211 */ /* 0x000fc400078e28ff */
[----:B------:R-:W-:Y:S01]  /*0d90*/  @!P3 IADD3 R10, -R10, RZ, RZ ;  /* 0x000000ff0a0ab210 */ /* 0x000fe20007ffe1ff */
[-C--:B------:R-:W-:Y:S01]  /*0da0*/  IMAD.WIDE R34, R22, R29.reuse, c[0x0][0x168] ;  /* 0x00005a0016227625 */ /* 0x080fe200078e021d */
[----:B------:R-:W-:Y:S02]  /*0db0*/  SEL R28, R3, R6, !P6 ;  /* 0x00000006031c7207 */ /* 0x000fe40007000000 */
[----:B------:R-:W-:Y:S01]  /*0dc0*/  @!P2 IADD3 R11, -R11, RZ, RZ ;  /* 0x000000ff0b0ba210 */ /* 0x000fe20007ffe1ff */
[----:B------:R-:W-:Y:S01]  /*0dd0*/  IMAD.WIDE R36, R24, R29, c[0x0][0x168] ;  /* 0x00005a0018247625 */ /* 0x000fe200078e021d */
[C---:B------:R-:W-:Y:S02]  /*0de0*/  SEL R38, R3.reuse, R7, !P6 ;  /* 0x0000000703267207 */ /* 0x040fe40007000000 */
[----:B------:R-:W-:Y:S01]  /*0df0*/  SEL R14, R3, R2, !P6 ;  /* 0x00000002030e7207 */ /* 0x000fe20007000000 */
[--C-:B------:R-:W-:Y:S01]  /*0e00*/  IMAD R15, R28, 0xac, R21.reuse ;  /* 0x000000ac1c0f7824 */ /* 0x100fe200078e0215 */
[----:B------:R-:W-:Y:S01]  /*0e10*/  LOP3.LUT R0, R5, 0x10, RZ, 0xfc, !PT ;  /* 0x0000001005007812 */ /* 0x000fe200078efcff */
[--C-:B------:R-:W-:Y:S01]  /*0e20*/  IMAD R16, R38, 0xac, R21.reuse ;  /* 0x000000ac26107824 */ /* 0x100fe200078e0215 */
[----:B------:R-:W-:Y:S01]  /*0e30*/  SEL R40, R3, R8, !P6 ;  /* 0x0000000803287207 */ /* 0x000fe20007000000 */
[--C-:B------:R-:W-:Y:S01]  /*0e40*/  IMAD R28, R14, 0xac, R21.reuse ;  /* 0x000000ac0e1c7824 */ /* 0x100fe200078e0215 */
[----:B------:R-:W-:Y:S01]  /*0e50*/  LOP3.LUT R2, R5, 0x20, RZ, 0xfc, !PT ;  /* 0x0000002005027812 */ /* 0x000fe200078efcff */
[----:B------:R-:W-:Y:S01]  /*0e60*/  IMAD.WIDE R14, R15, R29, c[0x0][0x160] ;  /* 0x000058000f0e7625 */ /* 0x000fe200078e021d */
[----:B------:R-:W-:Y:S01]  /*0e70*/  SEL R42, R3, R9, !P6 ;  /* 0x00000009032a7207 */ /* 0x000fe20007000000 */
[----:B------:R-:W-:Y:S01]  /*0e80*/  CS2R R38, SRZ ;  /* 0x0000000000267805 */ /* 0x000fe2000001ff00 */
[----:B------:R-:W-:Y:S01]  /*0e90*/  LOP3.LUT R4, R5, 0x30, RZ, 0xfc, !PT ;  /* 0x0000003005047812 */ /* 0x000fe200078efcff */
[--C-:B------:R-:W-:Y:S01]  /*0ea0*/  IMAD R18, R40, 0xac, R21.reuse ;  /* 0x000000ac28127824 */ /* 0x100fe200078e0215 */
[----:B------:R-:W-:Y:S01]  /*0eb0*/  SHF.L.U32 R124, R12, 0x2, RZ ;  /* 0x000000020c7c7819 */ /* 0x000fe200000006ff */
[--C-:B------:R-:W-:Y:S01]  /*0ec0*/  IMAD R12, R26, 0xac, R21.reuse ;  /* 0x000000ac1a0c7824 */ /* 0x100fe200078e0215 */
[----:B------:R-:W-:Y:S01]  /*0ed0*/  SEL R44, R3, R10, !P6 ;  /* 0x0000000a032c7207 */ /* 0x000fe20007000000 */
[--C-:B------:R-:W-:Y:S01]  /*0ee0*/  IMAD R22, R42, 0xac, R21.reuse ;  /* 0x000000ac2a167824 */ /* 0x100fe200078e0215 */
[C---:B------:R-:W-:Y:S01]  /*0ef0*/  LOP3.LUT R6, R5.reuse, 0x40, RZ, 0xfc, !PT ;  /* 0x0000004005067812 */ /* 0x040fe200078efcff */
[----:B------:R-:W-:Y:S01]  /*0f00*/  IMAD.WIDE R12, R12, R29, c[0x0][0x160] ;  /* 0x000058000c0c7625 */ /* 0x000fe200078e021d */
[----:B------:R-:W-:Y:S01]  /*0f10*/  LEA R138, R5, R21, 0x5 ;  /* 0x00000015058a7211 */ /* 0x000fe200078e28ff */
[----:B------:R-:W-:Y:S01]  /*0f20*/  CS2R R40, SRZ ;  /* 0x0000000000287805 */ /* 0x000fe2000001ff00 */
[----:B------:R-:W-:Y:S01]  /*0f30*/  SEL R46, R3, R11, !P6 ;  /* 0x0000000b032e7207 */ /* 0x000fe20007000000 */
[--C-:B------:R-:W-:Y:S01]  /*0f40*/  IMAD R24, R44, 0xac, R21.reuse ;  /* 0x000000ac2c187824 */ /* 0x100fe200078e0215 */
[C---:B------:R-:W-:Y:S01]  /*0f50*/  LOP3.LUT R8, R5.reuse, 0x50, RZ, 0xfc, !PT ;  /* 0x0000005005087812 */ /* 0x040fe200078efcff */
[----:B------:R-:W-:Y:S01]  /*0f60*/  IMAD.WIDE R16, R16, R29, c[0x0][0x160] ;  /* 0x0000580010107625 */ /* 0x000fe200078e021d */
[-C--:B------:R-:W-:Y:S01]  /*0f70*/  LEA R0, R0, R21.reuse, 0x5 ;  /* 0x0000001500007211 */ /* 0x080fe200078e28ff */
[----:B------:R-:W-:Y:S01]  /*0f80*/  CS2R R44, SRZ ;  /* 0x00000000002c7805 */ /* 0x000fe2000001ff00 */
[----:B------:R-:W-:Y:S01]  /*0f90*/  LOP3.LUT R10, R5, 0x60, RZ, 0xfc, !PT ;  /* 0x00000060050a7812 */ /* 0x000fe200078efcff */
[----:B------:R-:W-:Y:S01]  /*0fa0*/  IMAD R26, R46, 0xac, R21 ;  /* 0x000000ac2e1a7824 */ /* 0x000fe200078e0215 */
[----:B------:R-:W-:Y:S01]  /*0fb0*/  LEA R2, R2, R21, 0x5 ;  /* 0x0000001502027211 */ /* 0x000fe200078e28ff */
[----:B------:R-:W-:Y:S01]  /*0fc0*/  IMAD.WIDE R18, R18, R29, c[0x0][0x160] ;  /* 0x0000580012127625 */ /* 0x000fe200078e021d */
[-C--:B------:R-:W-:Y:S01]  /*0fd0*/  LEA R4, R4, R21.reuse, 0x5 ;  /* 0x0000001504047211 */ /* 0x080fe200078e28ff */
[----:B------:R-:W-:Y:S01]  /*0fe0*/  CS2R R46, SRZ ;  /* 0x00000000002e7805 */ /* 0x000fe2000001ff00 */
[----:B------:R-:W-:Y:S01]  /*0ff0*/  LEA R6, R6, R21, 0x5 ;  /* 0x0000001506067211 */ /* 0x000fe200078e28ff */
[----:B------:R-:W-:Y:S01]  /*1000*/  IMAD.WIDE R22, R22, R29, c[0x0][0x160] ;  /* 0x0000580016167625 */ /* 0x000fe200078e021d */
[----:B------:R-:W-:Y:S01]  /*1010*/  SHF.L.U32 R138, R138, 0x2, RZ ;  /* 0x000000028a8a7819 */ /* 0x000fe200000006ff */
[----:B------:R-:W-:Y:S01]  /*1020*/  CS2R R42, SRZ ;  /* 0x00000000002a7805 */ /* 0x000fe2000001ff00 */
[----:B------:R-:W-:Y:S01]  /*1030*/  LEA R8, R8, R21, 0x5 ;  /* 0x0000001508087211 */ /* 0x000fe200078e28ff */
[----:B------:R-:W-:Y:S01]  /*1040*/  IMAD.WIDE R24, R24, R29, c[0x0][0x160] ;  /* 0x0000580018187625 */ /* 0x000fe200078e021d */
[----:B------:R-:W-:Y:S01]  /*1050*/  SHF.L.U32 R136, R0, 0x2, RZ ;  /* 0x0000000200887819 */ /* 0x000fe200000006ff */
[----:B------:R1:W-:Y:S01]  /*1060*/  LDGSTS.E.BYPASS.128 [R138], [R12.64] ;  /* 0x000000000c8a7fae */ /* 0x0003e2000b901c48 */
[----:B------:R-:W-:Y:S01]  /*1070*/  LEA R10, R10, R21, 0x5 ;  /* 0x000000150a0a7211 */ /* 0x000fe200078e28ff */
[-C--:B------:R-:W-:Y:S01]  /*1080*/  IMAD.WIDE R26, R26, R29.reuse, c[0x0][0x160] ;  /* 0x000058001a1a7625 */ /* 0x080fe200078e021d */
[----:B------:R-:W-:Y:S01]  /*1090*/  SHF.L.U32 R134, R2, 0x2, RZ ;  /* 0x0000000202867819 */ /* 0x000fe200000006ff */
[----:B------:R2:W-:Y:S01]  /*10a0*/  LDGSTS.E.BYPASS.128 [R136], [R14.64] ;  /* 0x000000000e887fae */ /* 0x0005e2000b901c48 */
[----:B------:R-:W-:Y:S01]  /*10b0*/  SHF.L.U32 R132, R4, 0x2, RZ ;  /* 0x0000000204847819 */ /* 0x000fe200000006ff */
[----:B------:R-:W-:Y:S01]  /*10c0*/  IMAD.WIDE R28, R28, R29, c[0x0][0x160] ;  /* 0x000058001c1c7625 */ /* 0x000fe200078e021d */
[----:B------:R-:W-:Y:S01]  /*10d0*/  SHF.L.U32 R130, R6, 0x2, RZ ;  /* 0x0000000206827819 */ /* 0x000fe200000006ff */
[----:B------:R3:W-:Y:S01]  /*10e0*/  LDGSTS.E.BYPASS.128 [R134], [R16.64] ;  /* 0x0000000010867fae */ /* 0x0007e2000b901c48 */
[----:B------:R-:W-:-:S02]  /*10f0*/  SHF.L.U32 R128, R8, 0x2, RZ ;  /* 0x0000000208807819 */ /* 0x000fc400000006ff */
[----:B------:R-:W-:Y:S01]  /*1100*/  SHF.L.U32 R126, R10, 0x2, RZ ;  /* 0x000000020a7e7819 */ /* 0x000fe200000006ff */
[----:B------:R4:W-:Y:S01]  /*1110*/  LDGSTS.E.BYPASS.128 [R132], [R18.64] ;  /* 0x0000000012847fae */ /* 0x0009e2000b901c48 */
[----:B------:R-:W-:Y:S02]  /*1120*/  IADD3 R2, P0, R14, 0x100, RZ ;  /* 0x000001000e027810 */ /* 0x000fe40007f1e0ff */
[----:B------:R-:W-:Y:S01]  /*1130*/  IADD3 R0, P1, R12, 0x100, RZ ;  /* 0x000001000c007810 */ /* 0x000fe20007f3e0ff */
[----:B------:R1:W-:Y:S01]  /*1140*/  LDGSTS.E.BYPASS.128 [R130], [R22.64] ;  /* 0x0000000016827fae */ /* 0x0003e2000b901c48 */
[----:B------:R-:W-:Y:S02]  /*1150*/  IADD3.X R5, RZ, R15, RZ, P0, !PT ;  /* 0x0000000fff057210 */ /* 0x000fe400007fe4ff */
[----:B------:R-:W-:Y:S01]  /*1160*/  IADD3.X R3, RZ, R13, RZ, P1, !PT ;  /* 0x0000000dff037210 */ /* 0x000fe20000ffe4ff */
[----:B------:R1:W-:Y:S01]  /*1170*/  LDGSTS.E.BYPASS.128 [R128], [R24.64] ;  /* 0x0000000018807fae */ /* 0x0003e2000b901c48 */
[----:B------:R-:W-:-:S02]  /*1180*/  IADD3 R6, P0, R18, 0x100, RZ ;  /* 0x0000010012067810 */ /* 0x000fc40007f1e0ff */
[----:B------:R-:W-:Y:S01]  /*1190*/  IADD3 R4, P1, R16, 0x100, RZ ;  /* 0x0000010010047810 */ /* 0x000fe20007f3e0ff */
[----:B------:R1:W-:Y:S01]  /*11a0*/  LDGSTS.E.BYPASS.128 [R126], [R26.64] ;  /* 0x000000001a7e7fae */ /* 0x0003e2000b901c48 */
[----:B------:R-:W-:Y:S02]  /*11b0*/  IADD3.X R9, RZ, R19, RZ, P0, !PT ;  /* 0x00000013ff097210 */ /* 0x000fe400007fe4ff */
[----:B------:R-:W-:Y:S01]  /*11c0*/  IADD3.X R7, RZ, R17, RZ, P1, !PT ;  /* 0x00000011ff077210 */ /* 0x000fe20000ffe4ff */
[----:B------:R1:W-:Y:S01]  /*11d0*/  LDGSTS.E.BYPASS.128 [R124], [R28.64] ;  /* 0x000000001c7c7fae */ /* 0x0003e2000b901c48 */
[----:B------:R-:W-:Y:S02]  /*11e0*/  IADD3 R10, P0, R24, 0x100, RZ ;  /* 0x00000100180a7810 */ /* 0x000fe40007f1e0ff */
[----:B------:R-:W-:Y:S01]  /*11f0*/  IADD3 R8, P1, R22, 0x100, RZ ;  /* 0x0000010016087810 */ /* 0x000fe20007f3e0ff */
[----:B------:R-:W0:Y:S01]  /*1200*/  LDGDEPBAR ;  /* 0x00000000000079af */ /* 0x000e220000000000 */
[----:B------:R-:W-:-:S02]  /*1210*/  IADD3 R121, -R21, 0x6c, RZ ;  /* 0x0000006c15797810 */ /* 0x000fc40007ffe1ff */
[----:B------:R-:W-:Y:S01]  /*1220*/  IADD3.X R11, RZ, R23, RZ, P1, !PT ;  /* 0x00000017ff0b7210 */ /* 0x000fe20000ffe4ff */
[----:B------:R1:W-:Y:S01]  /*1230*/  LDGSTS.E.BYPASS.128 [R138+0x8000], [R30.64] ;  /* 0x080000001e8a7fae */ /* 0x0003e2000b901c48 */
[----:B------:R-:W-:Y:S02]  /*1240*/  LOP3.LUT R122, R122, 0x3c, RZ, 0xc0, !PT ;  /* 0x0000003c7a7a7812 */ /* 0x000fe400078ec0ff */
[----:B------:R-:W-:Y:S01]  /*1250*/  IMNMX.U32 R121, R121, 0x6c, PT ;  /* 0x0000006c79797817 */ /* 0x000fe20003800000 */
[----:B------:R1:W-:Y:S04]  /*1260*/  LDGSTS.E.BYPASS.128 [R136+0x8000], [R32.64] ;  /* 0x0800000020887fae */ /* 0x0003e8000b901c48 */
[----:B------:R1:W-:Y:S04]  /*1270*/  LDGSTS.E.BYPASS.128 [R134+0x8000], [R34.64] ;  /* 0x0800000022867fae */ /* 0x0003e8000b901c48 */
[----:B------:R1:W-:Y:S04]  /*1280*/  LDGSTS.E.BYPASS.128 [R132+0x8000], [R36.64] ;  /* 0x0800000024847fae */ /* 0x0003e8000b901c48 */
[----:B------:R-:W0:Y:S04]  /*1290*/  LDGDEPBAR ;  /* 0x00000000000079af */ /* 0x000e280000000000 */
[----:B------:R-:W-:Y:S06]  /*12a0*/  BAR.SYNC 0x0 ;  /* 0x0000000000007b1d */ /* 0x000fec0000000000 */
[----:B------:R-:W-:Y:S01]  /*12b0*/  @!PT LDS RZ, [RZ] ;  /* 0x00000000fffff984 */ /* 0x000fe20000000800 */
[----:B------:R-:W-:Y:S01]  /*12c0*/  @!PT LDS RZ, [RZ] ;  /* 0x00000000fffff984 */ /* 0x000fe20000000800 */
[----:B------:R-:W-:Y:S01]  /*12d0*/  @!PT LDS RZ, [RZ] ;  /* 0x00000000fffff984 */ /* 0x000fe20000000800 */
[----:B------:R1:W-:Y:S04]  /*12e0*/  LDGSTS.E.BYPASS.128 [R138+0x4000], [R12.64+0x80] ;  /* 0x040000800c8a7fae */ /* 0x0003e8000b901c48 */
[----:B------:R2:W-:Y:S04]  /*12f0*/  LDGSTS.E.BYPASS.128 [R136+0x4000], [R14.64+0x80] ;  /* 0x040000800e887fae */ /* 0x0005e8000b901c48 */
[----:B------:R3:W-:Y:S04]  /*1300*/  LDGSTS.E.BYPASS.128 [R134+0x4000], [R16.64+0x80] ;  /* 0x0400008010867fae */ /* 0x0007e8000b901c48 */
[----:B------:R4:W-:Y:S01]  /*1310*/  LDGSTS.E.BYPASS.128 [R132+0x4000], [R18.64+0x80] ;  /* 0x0400008012847fae */ /* 0x0009e2000b901c48 */
[----:B-1----:R-:W-:-:S02]  /*1320*/  IADD3.X R13, RZ, R25, RZ, P0, !PT ;  /* 0x00000019ff0d7210 */ /* 0x002fc400007fe4ff */
[----:B------:R-:W-:Y:S01]  /*1330*/  IADD3 R12, P1, R26, 0x100, RZ ;  /* 0x000001001a0c7810 */ /* 0x000fe20007f3e0ff */
[----:B------:R1:W-:Y:S01]  /*1340*/  LDGSTS.E.BYPASS.128 [R130+0x4000], [R22.64+0x80] ;  /* 0x0400008016827fae */ /* 0x0003e2000b901c48 */
[----:B--2---:R-:W-:Y:S02]  /*1350*/  IADD3 R14, P0, R28, 0x100, RZ ;  /* 0x000001001c0e7810 */ /* 0x004fe40007f1e0ff */
[----:B------:R-:W-:Y:S01]  /*1360*/  IADD3.X R15, RZ, R27, RZ, P1, !PT ;  /* 0x0000001bff0f7210 */ /* 0x000fe20000ffe4ff */
[----:B------:R2:W-:Y:S01]  /*1370*/  LDGSTS.E.BYPASS.128 [R128+0x4000], [R24.64+0x80] ;  /* 0x0400008018807fae */ /* 0x0005e2000b901c48 */
[----:B---3--:R-:W-:Y:S02]  /*1380*/  IADD3.X R17, RZ, R29, RZ, P0, !PT ;  /* 0x0000001dff117210 */ /* 0x008fe400007fe4ff */
[----:B------:R-:W-:Y:S01]  /*1390*/  IADD3 R16, P1, R30, 0x100, RZ ;  /* 0x000001001e107810 */ /* 0x000fe20007f3e0ff */
[----:B------:R3:W-:Y:S01]  /*13a0*/  LDGSTS.E.BYPASS.128 [R126+0x4000], [R26.64+0x80] ;  /* 0x040000801a7e7fae */ /* 0x0007e2000b901c48 */
[----:B----4-:R-:W-:-:S02]  /*13b0*/  IADD3 R18, P0, R32, 0x100, RZ ;  /* 0x0000010020127810 */ /* 0x010fc40007f1e0ff */
[----:B------:R-:W-:Y:S01]  /*13c0*/  IADD3.X R19, RZ, R31, RZ, P1, !PT ;  /* 0x0000001fff137210 */ /* 0x000fe20000ffe4ff */
[----:B------:R4:W-:Y:S01]  /*13d0*/  LDGSTS.E.BYPASS.128 [R124+0x4000], [R28.64+0x80] ;  /* 0x040000801c7c7fae */ /* 0x0009e2000b901c48 */
[----:B------:R-:W-:Y:S02]  /*13e0*/  IADD3.X R112, RZ, R33, RZ, P0, !PT ;  /* 0x00000021ff707210 */ /* 0x000fe400007fe4ff */
[----:B------:R-:W-:Y:S01]  /*13f0*/  IADD3 R116, P0, R36, 0x100, RZ ;  /* 0x0000010024747810 */ /* 0x000fe20007f1e0ff */
[----:B------:R-:W0:Y:S01]  /*1400*/  LDGDEPBAR ;  /* 0x00000000000079af */ /* 0x000e220000000000 */
[----:B------:R-:W-:Y:S01]  /*1410*/  IADD3 R114, P1, R34, 0x100, RZ ;  /* 0x0000010022727810 */ /* 0x000fe20007f3e0ff */
[----:B--2---:R-:W-:Y:S01]  /*1420*/  CS2R R24, SRZ ;  /* 0x0000000000187805 */ /* 0x004fe2000001ff00 */
[----:B------:R-:W-:Y:S01]  /*1430*/  IADD3.X R115, RZ, R37, RZ, P0, !PT ;  /* 0x00000025ff737210 */ /* 0x000fe200007fe4ff */
[----:B------:R2:W-:Y:S01]  /*1440*/  LDGSTS.E.BYPASS.128 [R138+0xa000], [R30.64+0x80] ;  /* 0x0a0000801e8a7fae */ /* 0x0005e2000b901c48 */
[----:B------:R-:W-:Y:S01]  /*1450*/  IADD3.X R113, RZ, R35, RZ, P1, !PT ;  /* 0x00000023ff717210 */ /* 0x000fe20000ffe4ff */
[----:B---3--:R-:W-:-:S02]  /*1460*/  CS2R R26, SRZ ;  /* 0x00000000001a7805 */ /* 0x008fc4000001ff00 */
[----:B------:R1:W-:Y:S01]  /*1470*/  LDGSTS.E.BYPASS.128 [R136+0xa000], [R32.64+0x80] ;  /* 0x0a00008020887fae */ /* 0x0003e2000b901c48 */
[----:B----4-:R-:W-:-:S03]  /*1480*/  CS2R R28, SRZ ;  /* 0x00000000001c7805 */ /* 0x010fc6000001ff00 */
[----:B------:R1:W-:Y:S04]  /*1490*/  LDGSTS.E.BYPASS.128 [R134+0xa000], [R34.64+0x80] ;  /* 0x0a00008022867fae */ /* 0x0003e8000b901c48 */
[----:B------:R3:W-:Y:S01]  /*14a0*/  LDGSTS.E.BYPASS.128 [R132+0xa000], [R36.64+0x80] ;  /* 0x0a00008024847fae */ /* 0x0007e2000b901c48 */
[----:B--2---:R-:W-:Y:S01]  /*14b0*/  CS2R R30, SRZ ;  /* 0x00000000001e7805 */ /* 0x004fe2000001ff00 */
[----:B------:R-:W-:Y:S02]  /*14c0*/  UMOV UR8, 0x8000 ;  /* 0x0000800000087882 */ /* 0x000fe40000000000 */
[----:B------:R-:W0:Y:S01]  /*14d0*/  LDGDEPBAR ;  /* 0x00000000000079af */ /* 0x000e220000000000 */
[----:B---3--:R-:W-:Y:S01]  /*14e0*/  CS2R R36, SRZ ;  /* 0x0000000000247805 */ /* 0x008fe2000001ff00 */
[----:B------:R-:W-:-:S04]  /*14f0*/  DEPBAR.LE SB0, 0x2 ;  /* 0x000080800000791a */ /* 0x000fc80000000000 */
[----:B-1----:R-:W-:Y:S06]  /*1500*/  BAR.SYNC 0x0 ;  /* 0x0000000000007b1d */ /* 0x002fec0000000000 */
.L_x_1:
[----:B------:R-:W-:Y:S01]  /*1510*/  LEA R125, R122, UR8, 0x7 ;  /* 0x000000087a7d7c11 */ /* 0x000fe2000f8e38ff */
[----:B------:R-:W-:Y:S01]  /*1520*/  LDS.128 R20, [R120.X4+UR5] ;  /* 0x0000000578147984 */ /* 0x000fe20008004c00 */
[----:B------:R-:W-:Y:S01]  /*1530*/  IADD3 R123, R123, 0x20, RZ ;  /* 0x000000207b7b7810 */ /* 0x000fe20007ffe0ff */
[----:B------:R-:W-:Y:S01]  /*1540*/  ULDC.64 UR10, c[0x0][0x118] ;  /* 0x00004600000a7ab9 */ /* 0x000fe20000000a00 */
[----:B------:R-:W-:Y:S01]  /*1550*/  IADD3 R119, R119, 0x1, RZ ;  /* 0x0000000177777810 */ /* 0x000fe20007ffe0ff */
[----:B------:R-:W1:Y:S01]  /*1560*/  LDS.128 R76, [R125+0x100] ;  /* 0x000100007d4c7984 */ /* 0x000e620000000c00 */
[----:B------:R-:W-:Y:S02]  /*1570*/  UIADD3 UR4, UR4, 0x1, URZ ;  /* 0x0000000104047890 */ /* 0x000fe4000fffe03f */
[----:B------:R-:W-:Y:S01]  /*1580*/  ISETP.GE.AND P1, PT, R119, 0x2, PT ;  /* 0x000000027700780c */ /* 0x000fe20003f26270 */
[----:B------:R-:W2:Y:S01]  /*1590*/  LDS.128 R52, [R125] ;  /* 0x000000007d347984 */ /* 0x000ea20000000c00 */
[----:B------:R-:W-:-:S02]  /*15a0*/  UISETP.GE.AND UP0, UPT, UR4, 0x2, UPT ;  /* 0x000000020400788c */ /* 0x000fc4000bf06270 */
[----:B------:R-:W-:Y:S01]  /*15b0*/  SEL R119, R119, RZ, !P1 ;  /* 0x000000ff77777207 */ /* 0x000fe20004800000 */
[----:B------:R-:W3:Y:S01]  /*15c0*/  LDS.128 R32, [R125+0x80] ;  /* 0x000080007d207984 */ /* 0x000ee20000000c00 */
[----:B------:R-:W-:-:S03]  /*15d0*/  USEL UR4, UR4, URZ, !UP0 ;  /* 0x0000003f04047287 */ /* 0x000fc6000c000000 */
[----:B------:R-:W4:Y:S01]  /*15e0*/  LDS.128 R100, [R125+0x180] ;  /* 0x000180007d647984 */ /* 0x000f220000000c00 */
[----:B------:R-:W-:-:S03]  /*15f0*/  ULEA UR8, UR4, 0x8000, 0xd ;  /* 0x0000800004087891 */ /* 0x000fc6000f8e683f */
[----:B------:R-:W4:Y:S04]  /*1600*/  LDS.128 R104, [R120.X4+UR5+0x80] ;  /* 0x0000800578687984 */ /* 0x000f280008004c00 */
[----:B------:R-:W4:Y:S01]  /*1610*/  LDS.128 R88, [R120.X4+UR5+0x100] ;  /* 0x0001000578587984 */ /* 0x000f220008004c00 */
[C---:B-1----:R-:W-:Y:S01]  /*1620*/  FFMA R110, R20.reuse, R76, R110 ;  /* 0x0000004c146e7223 */ /* 0x042fe2000000006e */
[----:B--2---:R-:W-:-:S03]  /*1630*/  FFMA R108, R20, R52, R108 ;  /* 0x00000034146c7223 */ /* 0x004fc6000000006c */
[C---:B------:R-:W-:Y:S01]  /*1640*/  FFMA R127, R21.reuse, R77, R110 ;  /* 0x0000004d157f7223 */ /* 0x040fe2000000006e */
[----:B---3--:R-:W-:Y:S01]  /*1650*/  FFMA R140, R20, R32, R109 ;  /* 0x00000020148c7223 */ /* 0x008fe2000000006d */
[C---:B------:R-:W-:Y:S02]  /*1660*/  FFMA R131, R21.reuse, R53, R108 ;  /* 0x0000003515837223 */ /* 0x040fe4000000006c */
[----:B------:R-:W-:Y:S01]  /*1670*/  FFMA R142, R22, R78, R127 ;  /* 0x0000004e168e7223 */ /* 0x000fe2000000007f */
[----:B----4-:R-:W-:Y:S01]  /*1680*/  FFMA R20, R20, R100, R111 ;  /* 0x0000006414147223 */ /* 0x010fe2000000006f */
[C---:B------:R-:W-:Y:S01]  /*1690*/  FFMA R129, R21.reuse, R33, R140 ;  /* 0x0000002115817223 */ /* 0x040fe2000000008c */
[----:B------:R-:W1:Y:S02]  /*16a0*/  LDS.128 R108, [R120.X4+UR5+0x180] ;  /* 0x00018005786c7984 */ /* 0x000e640008004c00 */
[----:B------:R-:W-:Y:S01]  /*16b0*/  FFMA R21, R21, R101, R20 ;  /* 0x0000006515157223 */ /* 0x000fe20000000014 */
[C---:B------:R-:W-:Y:S01]  /*16c0*/  FFMA R140, R22.reuse, R34, R129 ;  /* 0x00000022168c7223 */ /* 0x040fe20000000081 */
[----:B------:R-:W-:Y:S01]  /*16d0*/  FFMA R20, R22, R54, R131 ;  /* 0x0000003616147223 */ /* 0x000fe20000000083 */
[----:B------:R-:W-:Y:S01]  /*16e0*/  FFMA R66, R104, R76, R66 ;  /* 0x0000004c68427223 */ /* 0x000fe20000000042 */
[----:B------:R-:W-:Y:S01]  /*16f0*/  FFMA R22, R22, R102, R21 ;  /* 0x0000006616167223 */ /* 0x000fe20000000015 */
[C---:B------:R-:W-:Y:S01]  /*1700*/  FFMA R64, R104.reuse, R52, R64 ;  /* 0x0000003468407223 */ /* 0x040fe20000000040 */
[C---:B------:R-:W-:Y:S01]  /*1710*/  FFMA R127, R23.reuse, R55, R20 ;  /* 0x00000037177f7223 */ /* 0x040fe20000000014 */
[C---:B------:R-:W-:Y:S01]  /*1720*/  FFMA R20, R104.reuse, R32, R65 ;  /* 0x0000002068147223 */ /* 0x040fe20000000041 */
[C---:B------:R-:W-:Y:S01]  /*1730*/  FFMA R133, R23.reuse, R103, R22 ;  /* 0x0000006717857223 */ /* 0x040fe20000000016 */
[----:B------:R-:W-:Y:S01]  /*1740*/  FFMA R22, R104, R100, R67 ;  /* 0x0000006468167223 */ /* 0x000fe20000000043 */
[C---:B------:R-:W-:Y:S01]  /*1750*/  FFMA R129, R23.reuse, R35, R140 ;  /* 0x0000002317817223 */ /* 0x040fe2000000008c */
[----:B------:R-:W-:Y:S01]  /*1760*/  FFMA R131, R23, R79, R142 ;  /* 0x0000004f17837223 */ /* 0x000fe2000000008e */
[C---:B------:R-:W-:Y:S01]  /*1770*/  FFMA R135, R105.reuse, R33, R20 ;  /* 0x0000002169877223 */ /* 0x040fe20000000014 */
[C---:B------:R-:W-:Y:S01]  /*1780*/  FFMA R65, R105.reuse, R101, R22 ;  /* 0x0000006569417223 */ /* 0x040fe20000000016 */
[C---:B------:R-:W-:Y:S01]  /*1790*/  FFMA R67, R105.reuse, R77, R66 ;  /* 0x0000004d69437223 */ /* 0x040fe20000000042 */
[----:B------:R-:W2:Y:S01]  /*17a0*/  LDS.128 R20, [R120.X4+UR5+0x1000] ;  /* 0x0010000578147984 */ /* 0x000ea20008004c00 */
[----:B------:R-:W-:Y:S01]  /*17b0*/  FFMA R105, R105, R53, R64 ;  /* 0x0000003569697223 */ /* 0x000fe20000000040 */
        /* <DEDUP_REMOVED lines=9> */
[----:B------:R-:W-:Y:S01]  /*1850*/  FFMA R36, R88, R52, R36 ;  /* 0x0000003458247223 */ /* 0x000fe20000000024 */
[C---:B------:R-:W-:Y:S01]  /*1860*/  FFMA R67, R89.reuse, R77, R64 ;  /* 0x0000004d59437223 */ /* 0x040fe20000000040 */
[C---:B------:R-:W-:Y:S01]  /*1870*/  FFMA R65, R89.reuse, R101, R66 ;  /* 0x0000006559417223 */ /* 0x040fe20000000042 */
[C---:B------:R-:W-:Y:S01]  /*1880*/  FFMA R139, R89.reuse, R33, R38 ;  /* 0x00000021598b7223 */ /* 0x040fe20000000026 */
[----:B------:R-:W-:Y:S01]  /*1890*/  FFMA R89, R89, R53, R36 ;  /* 0x0000003559597223 */ /* 0x000fe20000000024 */
[C---:B------:R-:W-:Y:S01]  /*18a0*/  FFMA R66, R90.reuse, R78, R67 ;  /* 0x0000004e5a427223 */ /* 0x040fe20000000043 */
[----:B------:R-:W3:Y:S01]  /*18b0*/  LDS.128 R36, [R120.X4+UR5+0x1080] ;  /* 0x0010800578247984 */ /* 0x000ee20008004c00 */
[C---:B------:R-:W-:Y:S01]  /*18c0*/  FFMA R64, R90.reuse, R34, R139 ;  /* 0x000000225a407223 */ /* 0x040fe2000000008b */
[C---:B------:R-:W-:Y:S01]  /*18d0*/  FFMA R88, R90.reuse, R102, R65 ;  /* 0x000000665a587223 */ /* 0x040fe20000000041 */
[----:B------:R-:W-:Y:S01]  /*18e0*/  FFMA R90, R90, R54, R89 ;  /* 0x000000365a5a7223 */ /* 0x000fe20000000059 */
[C---:B------:R-:W-:Y:S01]  /*18f0*/  FFMA R139, R91.reuse, R79, R66 ;  /* 0x0000004f5b8b7223 */ /* 0x040fe20000000042 */
[----:B------:R-:W-:Y:S01]  /*1900*/  FFMA R89, R91, R35, R64 ;  /* 0x000000235b597223 */ /* 0x000fe20000000040 */
[C---:B-1----:R-:W-:Y:S01]  /*1910*/  FFMA R64, R108.reuse, R76, R42 ;  /* 0x0000004c6c407223 */ /* 0x042fe2000000002a */
        /* <DEDUP_REMOVED lines=8> */
[----:B------:R-:W1:Y:S01]  /*19a0*/  LDS.128 R40, [R120.X4+UR5+0x1100] ;  /* 0x0011000578287984 */ /* 0x000e620008004c00 */
[C---:B------:R-:W-:Y:S01]  /*19b0*/  FFMA R64, R110.reuse, R34, R143 ;  /* 0x000000226e407223 */ /* 0x040fe2000000008f */
[----:B------:R-:W-:Y:S01]  /*19c0*/  FFMA R141, R91, R103, R88 ;  /* 0x000000675b8d7223 */ /* 0x000fe20000000058 */
[C---:B------:R-:W-:Y:S01]  /*19d0*/  FFMA R88, R110.reuse, R102, R65 ;  /* 0x000000666e587223 */ /* 0x040fe20000000041 */
[----:B------:R-:W-:Y:S01]  /*19e0*/  FFMA R110, R110, R54, R109 ;  /* 0x000000366e6e7223 */ /* 0x000fe2000000006d */
[C---:B------:R-:W-:Y:S01]  /*19f0*/  FFMA R143, R111.reuse, R79, R66 ;  /* 0x0000004f6f8f7223 */ /* 0x040fe20000000042 */
[----:B------:R-:W-:Y:S01]  /*1a00*/  FFMA R109, R111, R35, R64 ;  /* 0x000000236f6d7223 */ /* 0x000fe20000000040 */
[----:B------:R-:W-:Y:S01]  /*1a10*/  FFMA R137, R107, R103, R104 ;  /* 0x000000676b897223 */ /* 0x000fe20000000068 */
[C---:B--2---:R-:W-:Y:S01]  /*1a20*/  FFMA R66, R20.reuse, R100, R75 ;  /* 0x0000006414427223 */ /* 0x044fe2000000004b */
[C---:B------:R-:W-:Y:S01]  /*1a30*/  FFMA R64, R20.reuse, R32, R73 ;  /* 0x0000002014407223 */ /* 0x040fe20000000049 */
[C---:B------:R-:W-:Y:S01]  /*1a40*/  FFMA R74, R20.reuse, R76, R74 ;  /* 0x0000004c144a7223 */ /* 0x040fe2000000004a */
[----:B------:R-:W-:Y:S01]  /*1a50*/  FFMA R20, R20, R52, R72 ;  /* 0x0000003414147223 */ /* 0x000fe20000000048 */
[C---:B------:R-:W-:Y:S01]  /*1a60*/  FFMA R73, R21.reuse, R101, R66 ;  /* 0x0000006515497223 */ /* 0x040fe20000000042 */
[C---:B------:R-:W-:Y:S01]  /*1a70*/  FFMA R147, R21.reuse, R33, R64 ;  /* 0x0000002115937223 */ /* 0x040fe20000000040 */
[C---:B------:R-:W-:Y:S01]  /*1a80*/  FFMA R75, R21.reuse, R77, R74 ;  /* 0x0000004d154b7223 */ /* 0x040fe2000000004a */
[----:B------:R-:W-:Y:S01]  /*1a90*/  FFMA R21, R21, R53, R20 ;  /* 0x0000003515157223 */ /* 0x000fe20000000014 */
[----:B------:R-:W2:Y:S01]  /*1aa0*/  LDS.128 R64, [R120.X4+UR5+0x1180] ;  /* 0x0011800578407984 */ /* 0x000ea20008004c00 */
        /* <DEDUP_REMOVED lines=8> */
[C---:B---3--:R-:W-:Y:S01]  /*1b30*/  FFMA R22, R36.reuse, R100, R71 ;  /* 0x0000006424167223 */ /* 0x048fe20000000047 */
[C---:B------:R-:W-:Y:S01]  /*1b40*/  FFMA R20, R36.reuse, R32, R69 ;  /* 0x0000002024147223 */ /* 0x040fe20000000045 */
[C---:B------:R-:W-:Y:S01]  /*1b50*/  FFMA R70, R36.reuse, R76, R70 ;  /* 0x0000004c24467223 */ /* 0x040fe20000000046 */
[----:B------:R-:W-:Y:S01]  /*1b60*/  FFMA R36, R36, R52, R68 ;  /* 0x0000003424247223 */ /* 0x000fe20000000044 */
[C---:B------:R-:W-:Y:S01]  /*1b70*/  FFMA R69, R37.reuse, R101, R22 ;  /* 0x0000006525457223 */ /* 0x040fe20000000016 */
[C---:B------:R-:W-:Y:S01]  /*1b80*/  FFMA R151, R37.reuse, R33, R20 ;  /* 0x0000002125977223 */ /* 0x040fe20000000014 */
[C---:B------:R-:W-:Y:S01]  /*1b90*/  FFMA R71, R37.reuse, R77, R70 ;  /* 0x0000004d25477223 */ /* 0x040fe20000000046 */
[----:B------:R-:W3:Y:S01]  /*1ba0*/  LDS.128 R20, [R120.X4+UR5+0x2000] ;  /* 0x0020000578147984 */ /* 0x000ee20008004c00 */
        /* <DEDUP_REMOVED lines=17> */
[----:B------:R-:W1:Y:S01]  /*1cc0*/  LDS.128 R36, [R120.X4+UR5+0x2080] ;  /* 0x0020800578247984 */ /* 0x000e620008004c00 */
[C---:B------:R-:W-:Y:S01]  /*1cd0*/  FFMA R70, R42.reuse, R102, R81 ;  /* 0x000000662a467223 */ /* 0x040fe20000000051 */
[C---:B------:R-:W-:Y:S01]  /*1ce0*/  FFMA R68, R42.reuse, R78, R83 ;  /* 0x0000004e2a447223 */ /* 0x040fe20000000053 */
[C---:B------:R-:W-:Y:S01]  /*1cf0*/  FFMA R40, R42.reuse, R34, R155 ;  /* 0x000000222a287223 */ /* 0x040fe2000000009b */
[----:B------:R-:W-:Y:S01]  /*1d00*/  FFMA R42, R42, R54, R41 ;  /* 0x000000362a2a7223 */ /* 0x000fe20000000029 */
[C---:B------:R-:W-:Y:S01]  /*1d10*/  FFMA R155, R43.reuse, R103, R70 ;  /* 0x000000672b9b7223 */ /* 0x040fe20000000046 */
[C---:B--2---:R-:W-:Y:S01]  /*1d20*/  FFMA R50, R64.reuse, R76, R50 ;  /* 0x0000004c40327223 */ /* 0x044fe20000000032 */
[C---:B------:R-:W-:Y:S01]  /*1d30*/  FFMA R81, R43.reuse, R35, R40 ;  /* 0x000000232b517223 */ /* 0x040fe20000000028 */
[C---:B------:R-:W-:Y:S01]  /*1d40*/  FFMA R157, R43.reuse, R55, R42 ;  /* 0x000000372b9d7223 */ /* 0x040fe2000000002a */
[C---:B------:R-:W-:Y:S01]  /*1d50*/  FFMA R42, R64.reuse, R100, R51 ;  /* 0x00000064402a7223 */ /* 0x040fe20000000033 */
[C---:B------:R-:W-:Y:S01]  /*1d60*/  FFMA R40, R64.reuse, R32, R49 ;  /* 0x0000002040287223 */ /* 0x040fe20000000031 */
[----:B------:R-:W-:Y:S01]  /*1d70*/  FFMA R83, R43, R79, R68 ;  /* 0x0000004f2b537223 */ /* 0x000fe20000000044 */
        /* <DEDUP_REMOVED lines=28> */
[C---:B-1----:R-:W-:Y:S01]  /*1f40*/  FFMA R46, R36.reuse, R76, R46 ;  /* 0x0000004c242e7223 */ /* 0x042fe2000000002e */
        /* <DEDUP_REMOVED lines=9> */
[----:B------:R-:W1:Y:S01]  /*1fe0*/  LDS.128 R20, [R120.X4+UR5+0x3000] ;  /* 0x0030000578147984 */ /* 0x000e620008004c00 */
[----:B------:R-:W-:Y:S01]  /*1ff0*/  FFMA R37, R37, R53, R36 ;  /* 0x0000003525257223 */ /* 0x000fe20000000024 */
[C---:B------:R-:W-:Y:S01]  /*2000*/  FFMA R68, R38.reuse, R102, R45 ;  /* 0x0000006626447223 */ /* 0x040fe2000000002d */
[C---:B------:R-:W-:Y:S01]  /*2010*/  FFMA R66, R38.reuse, R78, R47 ;  /* 0x0000004e26427223 */ /* 0x040fe2000000002f */
[C---:B------:R-:W-:Y:S01]  /*2020*/  FFMA R44, R38.reuse, R34, R44 ;  /* 0x00000022262c7223 */ /* 0x040fe2000000002c */
        /* <DEDUP_REMOVED lines=13> */
[----:B------:R-:W-:Y:S01]  /*2100*/  FFMA R91, R91, R55, R90 ;  /* 0x000000375b5b7223 */ /* 0x000fe2000000005a */
[----:B------:R-:W2:Y:S01]  /*2110*/  LDS.128 R28, [R120.X4+UR5+0x3080] ;  /* 0x00308005781c7984 */ /* 0x000ea20008004c00 */
[----:B------:R-:W-:Y:S01]  /*2120*/  FFMA R82, R42, R102, R37 ;  /* 0x000000662a527223 */ /* 0x000fe20000000025 */
[C---:B---3--:R-:W-:Y:S01]  /*2130*/  FFMA R36, R48.reuse, R100, R27 ;  /* 0x0000006430247223 */ /* 0x048fe2000000001b */
[C---:B------:R-:W-:Y:S01]  /*2140*/  FFMA R26, R48.reuse, R76, R26 ;  /* 0x0000004c301a7223 */ /* 0x040fe2000000001a */
[C---:B------:R-:W-:Y:S01]  /*2150*/  FFMA R24, R48.reuse, R52, R24 ;  /* 0x0000003430187223 */ /* 0x040fe20000000018 */
[----:B------:R-:W-:Y:S01]  /*2160*/  FFMA R48, R48, R32, R25 ;  /* 0x0000002030307223 */ /* 0x000fe20000000019 */
[C---:B------:R-:W-:Y:S01]  /*2170*/  FFMA R25, R49.reuse, R101, R36 ;  /* 0x0000006531197223 */ /* 0x040fe20000000024 */
[C---:B------:R-:W-:Y:S01]  /*2180*/  FFMA R27, R49.reuse, R77, R26 ;  /* 0x0000004d311b7223 */ /* 0x040fe2000000001a */
[----:B------:R-:W-:Y:S01]  /*2190*/  FFMA R37, R49, R53, R24 ;  /* 0x0000003531257223 */ /* 0x000fe20000000018 */
[----:B------:R-:W-:Y:S01]  /*21a0*/  FFMA R107, R107, R55, R106 ;  /* 0x000000376b6b7223 */ /* 0x000fe2000000006a */
[C---:B------:R-:W-:Y:S01]  /*21b0*/  FFMA R104, R50.reuse, R102, R25 ;  /* 0x0000006632687223 */ /* 0x040fe20000000019 */
[-C--:B------:R-:W-:Y:S01]  /*21c0*/  FFMA R90, R50, R78.reuse, R27 ;  /* 0x0000004e325a7223 */ /* 0x080fe2000000001b */
[----:B------:R-:W-:Y:S01]  /*21d0*/  FFMA R80, R42, R78, R39 ;  /* 0x0000004e2a507223 */ /* 0x000fe20000000027 */
[----:B------:R-:W3:Y:S01]  /*21e0*/  LDS.128 R24, [R120.X4+UR5+0x3100] ;  /* 0x0031000578187984 */ /* 0x000ee20008004c00 */
[-C--:B------:R-:W-:Y:S01]  /*21f0*/  FFMA R106, R50, R54.reuse, R37 ;  /* 0x00000036326a7223 */ /* 0x080fe20000000025 */
[C---:B------:R-:W-:Y:S01]  /*2200*/  FFMA R86, R42.reuse, R54, R41 ;  /* 0x000000362a567223 */ /* 0x040fe20000000029 */
[----:B------:R-:W-:Y:S01]  /*2210*/  FFMA R49, R49, R33, R48 ;  /* 0x0000002131317223 */ /* 0x000fe20000000030 */
[C---:B------:R-:W-:Y:S01]  /*2220*/  FFMA R145, R111.reuse, R103, R88 ;  /* 0x000000676f917223 */ /* 0x040fe20000000058 */
[-C--:B------:R-:W-:Y:S01]  /*2230*/  FFMA R74, R42, R34.reuse, R45 ;  /* 0x000000222a4a7223 */ /* 0x080fe2000000002d */
[----:B------:R-:W-:Y:S01]  /*2240*/  FFMA R111, R111, R55, R110 ;  /* 0x000000376f6f7223 */ /* 0x000fe2000000006e */
        /* <DEDUP_REMOVED lines=18> */
[C---:B------:R-:W-:Y:S01]  /*2370*/  FFMA R82, R43.reuse, R103, R82 ;  /* 0x000000672b527223 */ /* 0x040fe20000000052 */
[C---:B------:R-:W-:Y:S01]  /*2380*/  FFMA R80, R43.reuse, R79, R80 ;  /* 0x0000004f2b507223 */ /* 0x040fe20000000050 */
[C---:B--2---:R-:W-:Y:S01]  /*2390*/  FFMA R56, R28.reuse, R52, R56 ;  /* 0x000000341c387223 */ /* 0x044fe20000000038 */
        /* <DEDUP_REMOVED lines=8> */
[C---:B------:R-:W-:Y:S01]  /*2420*/  FFMA R90, R51.reuse, R79, R90 ;  /* 0x0000004f335a7223 */ /* 0x040fe2000000005a */
[C---:B------:R-:W-:Y:S01]  /*2430*/  FFMA R88, R51.reuse, R35, R88 ;  /* 0x0000002333587223 */ /* 0x040fe20000000058 */
[----:B------:R-:W-:Y:S01]  /*2440*/  FFMA R106, R51, R55, R106 ;  /* 0x00000037336a7223 */ /* 0x000fe2000000006a */
[----:B------:R-:W-:Y:S01]  /*2450*/  FFMA R28, R28, R100, R59 ;  /* 0x000000641c1c7223 */ /* 0x000fe2000000003b */
[C---:B------:R-:W-:Y:S01]  /*2460*/  FFMA R142, R30.reuse, R54, R41 ;  /* 0x000000361e8e7223 */ /* 0x040fe20000000029 */
[C---:B------:R-:W-:Y:S01]  /*2470*/  FFMA R108, R30.reuse, R34, R23 ;  /* 0x000000221e6c7223 */ /* 0x040fe20000000017 */
[----:B------:R-:W-:Y:S01]  /*2480*/  FFMA R110, R30, R78, R21 ;  /* 0x0000004e1e6e7223 */ /* 0x000fe20000000015 */
[----:B------:R-:W-:Y:S01]  /*2490*/  LDS.128 R40, [R125+0x90] ;  /* 0x000090007d287984 */ /* 0x000fe20000000c00 */
[----:B------:R-:W-:Y:S01]  /*24a0*/  FFMA R29, R29, R101, R28 ;  /* 0x000000651d1d7223 */ /* 0x000fe2000000001c */
[----:B---3--:R-:W-:Y:S01]  /*24b0*/  FFMA R28, R24, R32, R97 ;  /* 0x00000020181c7223 */ /* 0x008fe20000000061 */
[C---:B------:R-:W-:Y:S01]  /*24c0*/  FFMA R110, R31.reuse, R79, R110 ;  /* 0x0000004f1f6e7223 */ /* 0x040fe2000000006e */
[----:B------:R-:W2:Y:S01]  /*24d0*/  LDS.128 R20, [R120.X4+UR5+0x10] ;  /* 0x0000100578147984 */ /* 0x000ea20008004c00 */
[----:B------:R-:W-:Y:S01]  /*24e0*/  FFMA R140, R30, R102, R29 ;  /* 0x000000661e8c7223 */ /* 0x000fe2000000001d */
[C---:B------:R-:W-:Y:S01]  /*24f0*/  FFMA R30, R24.reuse, R100, R99 ;  /* 0x00000064181e7223 */ /* 0x040fe20000000063 */
[C---:B------:R-:W-:Y:S01]  /*2500*/  FFMA R108, R31.reuse, R35, R108 ;  /* 0x000000231f6c7223 */ /* 0x040fe2000000006c */
[----:B------:R-:W3:Y:S01]  /*2510*/  LDS.128 R44, [R125+0x110] ;  /* 0x000110007d2c7984 */ /* 0x000ee20000000c00 */
[C---:B------:R-:W-:Y:S01]  /*2520*/  FFMA R140, R31.reuse, R103, R140 ;  /* 0x000000671f8c7223 */ /* 0x040fe2000000008c */
[----:B------:R-:W-:Y:S01]  /*2530*/  FFMA R142, R31, R55, R142 ;  /* 0x000000371f8e7223 */ /* 0x000fe2000000008e */
[C---:B------:R-:W-:Y:S01]  /*2540*/  FFMA R97, R25.reuse, R101, R30 ;  /* 0x0000006519617223 */ /* 0x040fe2000000001e */
[----:B------:R-:W4:Y:S01]  /*2550*/  LDS.128 R48, [R125+0x10] ;  /* 0x000010007d307984 */ /* 0x000f220000000c00 */
[C---:B------:R-:W-:Y:S01]  /*2560*/  FFMA R72, R25.reuse, R33, R28 ;  /* 0x0000002119487223 */ /* 0x040fe2000000001c */
[C---:B------:R-:W-:Y:S01]  /*2570*/  FFMA R98, R24.reuse, R76, R98 ;  /* 0x0000004c18627223 */ /* 0x040fe20000000062 */
[----:B------:R-:W-:Y:S01]  /*2580*/  FFMA R24, R24, R52, R96 ;  /* 0x0000003418187223 */ /* 0x000fe20000000060 */
[----:B------:R-:W4:Y:S01]  /*2590*/  LDS.128 R56, [R125+0x190] ;  /* 0x000190007d387984 */ /* 0x000f220000000c00 */
[----:B-1----:R-:W-:Y:S01]  /*25a0*/  FFMA R32, R36, R32, R93 ;  /* 0x0000002024207223 */ /* 0x002fe2000000005d */
        /* <DEDUP_REMOVED lines=26> */
[C---:B--2---:R-:W-:Y:S01]  /*2750*/  FFMA R34, R20.reuse, R40, R129 ;  /* 0x0000002814227223 */ /* 0x044fe20000000081 */
[----:B------:R-:W-:Y:S01]  /*2760*/  FFMA R93, R39, R55, R38 ;  /* 0x00000037275d7223 */ /* 0x000fe20000000026 */
[----:B---3--:R-:W-:-:S02]  /*2770*/  FFMA R36, R20, R44, R131 ;  /* 0x0000002c14247223 */ /* 0x008fc40000000083 */
[C---:B------:R-:W-:Y:S01]  /*2780*/  FFMA R39, R21.reuse, R41, R34 ;  /* 0x0000002915277223 */ /* 0x040fe20000000022 */
[----:B----4-:R-:W-:Y:S01]  /*2790*/  FFMA R32, R20, R48, R127 ;  /* 0x0000003014207223 */ /* 0x010fe2000000007f */
[C---:B------:R-:W-:Y:S02]  /*27a0*/  FFMA R37, R21.reuse, R45, R36 ;  /* 0x0000002d15257223 */ /* 0x040fe40000000024 */
[----:B------:R-:W-:Y:S01]  /*27b0*/  FFMA R36, R22, R42, R39 ;  /* 0x0000002a16247223 */ /* 0x000fe20000000027 */
[----:B------:R-:W-:Y:S01]  /*27c0*/  FFMA R20, R20, R56, R133 ;  /* 0x0000003814147223 */ /* 0x000fe20000000085 */
[C---:B------:R-:W-:Y:S01]  /*27d0*/  FFMA R53, R21.reuse, R49, R32 ;  /* 0x0000003115357223 */ /* 0x040fe20000000020 */
[C---:B------:R-:W-:Y:S01]  /*27e0*/  FFMA R38, R22.reuse, R46, R37 ;  /* 0x0000002e16267223 */ /* 0x040fe20000000025 */
[----:B------:R-:W2:Y:S01]  /*27f0*/  LDS.128 R32, [R120.X4+UR5+0x190] ;  /* 0x0001900578207984 */ /* 0x000ea20008004c00 */
[----:B------:R-:W-:Y:S01]  /*2800*/  FFMA R21, R21, R57, R20 ;  /* 0x0000003915157223 */ /* 0x000fe20000000014 */
[----:B------:R-:W-:Y:S01]  /*2810*/  FFMA R20, R22, R50, R53 ;  /* 0x0000003216147223 */ /* 0x000fe20000000035 */
[C---:B------:R-:W-:Y:S01]  /*2820*/  FFMA R101, R23.reuse, R43, R36 ;  /* 0x0000002b17657223 */ /* 0x040fe20000000024 */
[----:B-1----:R-:W-:Y:S01]  /*2830*/  FFMA R36, R28, R56, R137 ;  /* 0x000000381c247223 */ /* 0x002fe20000000089 */
[----:B------:R-:W-:Y:S01]  /*2840*/  FFMA R22, R22, R58, R21 ;  /* 0x0000003a16167223 */ /* 0x000fe20000000015 */
[----:B------:R-:W-:Y:S01]  /*2850*/  FFMA R95, R23, R51, R20 ;  /* 0x00000033175f7223 */ /* 0x000fe20000000014 */
[C---:B------:R-:W-:Y:S01]  /*2860*/  FFMA R20, R28.reuse, R40, R105 ;  /* 0x000000281c147223 */ /* 0x040fe20000000069 */
[----:B------:R-:W-:Y:S01]  /*2870*/  FFMA R37, R29, R57, R36 ;  /* 0x000000391d257223 */ /* 0x000fe20000000024 */
[----:B------:R-:W-:Y:S01]  /*2880*/  FFMA R129, R23, R59, R22 ;  /* 0x0000003b17817223 */ /* 0x000fe20000000016 */
[C---:B------:R-:W-:Y:S01]  /*2890*/  FFMA R22, R28.reuse, R44, R135 ;  /* 0x0000002c1c167223 */ /* 0x040fe20000000087 */
[----:B------:R-:W-:Y:S01]  /*28a0*/  FFMA R28, R28, R48, R107 ;  /* 0x000000301c1c7223 */ /* 0x000fe2000000006b */
[----:B------:R-:W-:Y:S01]  /*28b0*/  FFMA R53, R29, R41, R20 ;  /* 0x000000291d357223 */ /* 0x000fe20000000014 */
[----:B------:R-:W-:Y:S01]  /*28c0*/  FFMA R127, R23, R47, R38 ;  /* 0x0000002f177f7223 */ /* 0x000fe20000000026 */
        /* <DEDUP_REMOVED lines=76> */
[C---:B--2---:R-:W-:Y:S01]  /*2d90*/  FFMA R36, R24.reuse, R56, R155 ;  /* 0x0000003818247223 */ /* 0x044fe2000000009b */
[C---:B------:R-:W-:Y:S01]  /*2da0*/  FFMA R69, R31.reuse, R43, R28 ;  /* 0x0000002b1f457223 */ /* 0x040fe2000000001c */
[----:B------:R-:W-:Y:S01]  /*2db0*/  FFMA R149, R31, R51, R30 ;  /* 0x000000331f957223 */ /* 0x000fe2000000001e */
[C---:B------:R-:W-:Y:S01]  /*2dc0*/  FFMA R30, R24.reuse, R44, R83 ;  /* 0x0000002c181e7223 */ /* 0x040fe20000000053 */
[C---:B------:R-:W-:Y:S01]  /*2dd0*/  FFMA R28, R24.reuse, R40, R81 ;  /* 0x00000028181c7223 */ /* 0x040fe20000000051 */
[----:B------:R-:W-:Y:S01]  /*2de0*/  FFMA R24, R24, R48, R157 ;  /* 0x0000003018187223 */ /* 0x000fe2000000009d */
[C---:B------:R-:W-:Y:S01]  /*2df0*/  FFMA R37, R25.reuse, R57, R36 ;  /* 0x0000003919257223 */ /* 0x040fe20000000024 */
[C---:B------:R-:W-:Y:S01]  /*2e00*/  FFMA R39, R25.reuse, R45, R30 ;  /* 0x0000002d19277223 */ /* 0x040fe2000000001e */
[C---:B------:R-:W-:Y:S01]  /*2e10*/  FFMA R53, R25.reuse, R41, R28 ;  /* 0x0000002919357223 */ /* 0x040fe2000000001c */
[----:B------:R-:W-:Y:S01]  /*2e20*/  FFMA R25, R25, R49, R24 ;  /* 0x0000003119197223 */ /* 0x000fe20000000018 */
[-C--:B------:R-:W-:Y:S01]  /*2e30*/  FFMA R147, R31, R59.reuse, R38 ;  /* 0x0000003b1f937223 */ /* 0x080fe20000000026 */
[C---:B------:R-:W-:Y:S01]  /*2e40*/  FFMA R38, R26.reuse, R58, R37 ;  /* 0x0000003a1a267223 */ /* 0x040fe20000000025 */
[----:B------:R-:W2:Y:S01]  /*2e50*/  LDS.128 R28, [R120.X4+UR5+0x2090] ;  /* 0x00209005781c7984 */ /* 0x000ea20008004c00 */
        /* <DEDUP_REMOVED lines=33> */
[C---:B------:R-:W-:Y:S01]  /*3070*/  FFMA R36, R22.reuse, R46, R39 ;  /* 0x0000002e16247223 */ /* 0x040fe20000000027 */
[C---:B------:R-:W-:Y:S01]  /*3080*/  FFMA R20, R22.reuse, R42, R53 ;  /* 0x0000002a16147223 */ /* 0x040fe20000000035 */
[----:B------:R-:W-:Y:S01]  /*3090*/  FFMA R22, R22, R50, R21 ;  /* 0x0000003216167223 */ /* 0x000fe20000000015 */
[----:B------:R-:W3:Y:S01]  /*30a0*/  LDS.128 R32, [R120.X4+UR5+0x2190] ;  /* 0x0021900578207984 */ /* 0x000ee20008004c00 */
[C---:B------:R-:W-:Y:S01]  /*30b0*/  FFMA R163, R23.reuse, R59, R38 ;  /* 0x0000003b17a37223 */ /* 0x040fe20000000026 */
[C---:B------:R-:W-:Y:S01]  /*30c0*/  FFMA R87, R23.reuse, R47, R36 ;  /* 0x0000002f17577223 */ /* 0x040fe20000000024 */
[C---:B------:R-:W-:Y:S01]  /*30d0*/  FFMA R85, R23.reuse, R43, R20 ;  /* 0x0000002b17557223 */ /* 0x040fe20000000014 */
[----:B------:R-:W-:Y:S01]  /*30e0*/  FFMA R165, R23, R51, R22 ;  /* 0x0000003317a57223 */ /* 0x000fe20000000016 */
[C---:B--2---:R-:W-:Y:S01]  /*30f0*/  FFMA R66, R28.reuse, R44, R66 ;  /* 0x0000002c1c427223 */ /* 0x044fe20000000042 */
[----:B------:R-:W2:Y:S01]  /*3100*/  LDS.128 R20, [R120.X4+UR5+0x3010] ;  /* 0x0030100578147984 */ /* 0x000ea20008004c00 */
[C---:B------:R-:W-:Y:S01]  /*3110*/  FFMA R64, R28.reuse, R40, R64 ;  /* 0x000000281c407223 */ /* 0x040fe20000000040 */
[C---:B------:R-:W-:Y:S01]  /*3120*/  FFMA R68, R28.reuse, R56, R68 ;  /* 0x000000381c447223 */ /* 0x040fe20000000044 */
[C---:B------:R-:W-:Y:S01]  /*3130*/  FFMA R39, R29.reuse, R45, R66 ;  /* 0x0000002d1d277223 */ /* 0x040fe20000000042 */
[----:B------:R-:W-:Y:S01]  /*3140*/  FFMA R70, R28, R48, R70 ;  /* 0x000000301c467223 */ /* 0x000fe20000000046 */
[C---:B------:R-:W-:Y:S01]  /*3150*/  FFMA R53, R29.reuse, R41, R64 ;  /* 0x000000291d357223 */ /* 0x040fe20000000040 */
[C---:B------:R-:W-:Y:S01]  /*3160*/  FFMA R37, R29.reuse, R57, R68 ;  /* 0x000000391d257223 */ /* 0x040fe20000000044 */
[----:B------:R-:W4:Y:S01]  /*3170*/  LDS.128 R64, [R120.X4+UR5+0x3090] ;  /* 0x0030900578407984 */ /* 0x000f220008004c00 */
        /* <DEDUP_REMOVED lines=43> */
[-C--:B------:R-:W-:Y:S01]  /*3430*/  FFMA R21, R21, R41.reuse, R20 ;  /* 0x0000002915157223 */ /* 0x080fe20000000014 */
[----:B------:R-:W2:Y:S01]  /*3440*/  LDS.128 R60, [R120.X4+UR5+0x3190] ;  /* 0x00319005783c7984 */ /* 0x000ea20008004c00 */
[C---:B------:R-:W-:Y:S01]  /*3450*/  FFMA R102, R22.reuse, R50, R29 ;  /* 0x0000003216667223 */ /* 0x040fe2000000001d */
[C---:B------:R-:W-:Y:S01]  /*3460*/  FFMA R100, R22.reuse, R58, R25 ;  /* 0x0000003a16647223 */ /* 0x040fe20000000019 */
[C---:B------:R-:W-:Y:S01]  /*3470*/  FFMA R98, R22.reuse, R46, R27 ;  /* 0x0000002e16627223 */ /* 0x040fe2000000001b */
[----:B------:R-:W-:Y:S01]  /*3480*/  FFMA R96, R22, R42, R21 ;  /* 0x0000002a16607223 */ /* 0x000fe20000000015 */
[C---:B----4-:R-:W-:Y:S01]  /*3490*/  FFMA R142, R64.reuse, R48, R142 ;  /* 0x00000030408e7223 */ /* 0x050fe2000000008e */
[C---:B------:R-:W-:Y:S01]  /*34a0*/  FFMA R108, R64.reuse, R40, R108 ;  /* 0x00000028406c7223 */ /* 0x040fe2000000006c */
[----:B------:R-:W-:Y:S01]  /*34b0*/  FFMA R110, R64, R44, R110 ;  /* 0x0000002c406e7223 */ /* 0x000fe2000000006e */
[----:B------:R-:W-:Y:S01]  /*34c0*/  FFMA R33, R33, R41, R88 ;  /* 0x0000002921217223 */ /* 0x000fe20000000058 */
[C---:B------:R-:W-:Y:S01]  /*34d0*/  FFMA R100, R23.reuse, R59, R100 ;  /* 0x0000003b17647223 */ /* 0x040fe20000000064 */
[C---:B------:R-:W-:Y:S01]  /*34e0*/  FFMA R98, R23.reuse, R47, R98 ;  /* 0x0000002f17627223 */ /* 0x040fe20000000062 */
[C---:B------:R-:W-:Y:S01]  /*34f0*/  FFMA R96, R23.reuse, R43, R96 ;  /* 0x0000002b17607223 */ /* 0x040fe20000000060 */
[----:B------:R-:W-:Y:S01]  /*3500*/  FFMA R102, R23, R51, R102 ;  /* 0x0000003317667223 */ /* 0x000fe20000000066 */
[C---:B------:R-:W-:Y:S01]  /*3510*/  FFMA R25, R65.reuse, R49, R142 ;  /* 0x0000003141197223 */ /* 0x040fe2000000008e */
[C---:B------:R-:W-:Y:S01]  /*3520*/  FFMA R23, R65.reuse, R41, R108 ;  /* 0x0000002941177223 */ /* 0x040fe2000000006c */
[----:B------:R-:W-:Y:S01]  /*3530*/  FFMA R21, R65, R45, R110 ;  /* 0x0000002d41157223 */ /* 0x000fe2000000006e */
[----:B------:R-:W-:Y:S01]  /*3540*/  FFMA R88, R34, R42, R33 ;  /* 0x0000002a22587223 */ /* 0x000fe20000000021 */
        /* <DEDUP_REMOVED lines=8> */
[----:B------:R-:W-:Y:S01]  /*35d0*/  LDS.128 R36, [R120.X4+UR5+0x20] ;  /* 0x0000200578247984 */ /* 0x000fe20008004c00 */
[----:B------:R-:W-:Y:S01]  /*35e0*/  FFMA R65, R65, R57, R140 ;  /* 0x0000003941417223 */ /* 0x000fe2000000008c */
[C---:B-1----:R-:W-:Y:S01]  /*35f0*/  FFMA R64, R52.reuse, R40, R97 ;  /* 0x0000002834407223 */ /* 0x042fe20000000061 */
[----:B------:R-:W-:Y:S01]  /*3600*/  FFMA R72, R52, R56, R72 ;  /* 0x0000003834487223 */ /* 0x000fe20000000048 */
[----:B------:R-:W1:Y:S01]  /*3610*/  LDS.128 R20, [R125+0xa0] ;  /* 0x0000a0007d147984 */ /* 0x000e620000000c00 */
[----:B------:R-:W-:Y:S01]  /*3620*/  FFMA R108, R66, R58, R65 ;  /* 0x0000003a426c7223 */ /* 0x000fe20000000041 */
[C---:B------:R-:W-:Y:S01]  /*3630*/  FFMA R66, R52.reuse, R44, R99 ;  /* 0x0000002c34427223 */ /* 0x040fe20000000063 */
[----:B------:R-:W-:Y:S01]  /*3640*/  FFMA R84, R52, R48, R84 ;  /* 0x0000003034547223 */ /* 0x000fe20000000054 */
[----:B------:R-:W3:Y:S01]  /*3650*/  LDS.128 R24, [R125+0x120] ;  /* 0x000120007d187984 */ /* 0x000ee20000000c00 */
[C---:B------:R-:W-:Y:S01]  /*3660*/  FFMA R108, R67.reuse, R59, R108 ;  /* 0x0000003b436c7223 */ /* 0x040fe2000000006c */
[C---:B------:R-:W-:Y:S01]  /*3670*/  FFMA R106, R67.reuse, R47, R106 ;  /* 0x0000002f436a7223 */ /* 0x040fe2000000006a */
[C---:B------:R-:W-:Y:S01]  /*3680*/  FFMA R104, R67.reuse, R43, R104 ;  /* 0x0000002b43687223 */ /* 0x040fe20000000068 */
[----:B------:R-:W4:Y:S01]  /*3690*/  LDS.128 R28, [R125+0x20] ;  /* 0x000020007d1c7984 */ /* 0x000f220000000c00 */
[----:B------:R-:W-:Y:S01]  /*36a0*/  FFMA R110, R67, R51, R110 ;  /* 0x00000033436e7223 */ /* 0x000fe2000000006e */
[C---:B------:R-:W-:Y:S01]  /*36b0*/  FFMA R99, R53.reuse, R45, R66 ;  /* 0x0000002d35637223 */ /* 0x040fe20000000042 */
[C---:B------:R-:W-:Y:S01]  /*36c0*/  FFMA R52, R53.reuse, R41, R64 ;  /* 0x0000002935347223 */ /* 0x040fe20000000040 */
[----:B------:R-:W4:Y:S01]  /*36d0*/  LDS.128 R32, [R125+0x1a0] ;  /* 0x0001a0007d207984 */ /* 0x000f220000000c00 */
[C---:B------:R-:W-:Y:S01]  /*36e0*/  FFMA R97, R53.reuse, R57, R72 ;  /* 0x0000003935617223 */ /* 0x040fe20000000048 */
[----:B------:R-:W-:Y:S01]  /*36f0*/  FFMA R53, R53, R49, R84 ;  /* 0x0000003135357223 */ /* 0x000fe20000000054 */
[C---:B------:R-:W-:Y:S01]  /*3700*/  FFMA R52, R54.reuse, R42, R52 ;  /* 0x0000002a36347223 */ /* 0x040fe20000000034 */
[----:B------:R-:W4:Y:S01]  /*3710*/  LDS.128 R64, [R120.X4+UR5+0xa0] ;  /* 0x0000a00578407984 */ /* 0x000f220008004c00 */
        /* <DEDUP_REMOVED lines=23> */
[----:B-1----:R-:W-:Y:S01]  /*3890*/  FFMA R42, R36, R20, R101 ;  /* 0x00000014242a7223 */ /* 0x002fe20000000065 */
[----:B------:R-:W-:-:S02]  /*38a0*/  FFMA R77, R63, R59, R58 ;  /* 0x0000003b3f4d7223 */ /* 0x000fc4000000003a */
[----:B------:R-:W-:Y:S01]  /*38b0*/  LDS.128 R60, [R120.X4+UR5+0x31a0] ;  /* 0x0031a005783c7984 */ /* 0x000fe20008004c00 */
[C---:B---3--:R-:W-:Y:S01]  /*38c0*/  FFMA R44, R36.reuse, R24, R127 ;  /* 0x00000018242c7223 */ /* 0x048fe2000000007f */
[C---:B------:R-:W-:Y:S01]  /*38d0*/  FFMA R47, R37.reuse, R21, R42 ;  /* 0x00000015252f7223 */ /* 0x040fe2000000002a */
[----:B----4-:R-:W-:Y:S02]  /*38e0*/  FFMA R40, R36, R28, R95 ;  /* 0x0000001c24287223 */ /* 0x010fe4000000005f */
[C---:B------:R-:W-:Y:S01]  /*38f0*/  FFMA R45, R37.reuse, R25, R44 ;  /* 0x00000019252d7223 */ /* 0x040fe2000000002c */
[----:B------:R-:W-:Y:S01]  /*3900*/  FFMA R44, R38, R22, R47 ;  /* 0x00000016262c7223 */ /* 0x000fe2000000002f */
[----:B------:R-:W-:Y:S01]  /*3910*/  FFMA R36, R36, R32, R129 ;  /* 0x0000002024247223 */ /* 0x000fe20000000081 */
[C---:B------:R-:W-:Y:S01]  /*3920*/  FFMA R49, R37.reuse, R29, R40 ;  /* 0x0000001d25317223 */ /* 0x040fe20000000028 */
[C---:B------:R-:W-:Y:S01]  /*3930*/  FFMA R46, R38.reuse, R26, R45 ;  /* 0x0000001a262e7223 */ /* 0x040fe2000000002d */
[----:B------:R-:W1:Y:S01]  /*3940*/  LDS.128 R40, [R120.X4+UR5+0x1a0] ;  /* 0x0001a00578287984 */ /* 0x000e620008004c00 */
[----:B------:R-:W-:Y:S01]  /*3950*/  FFMA R37, R37, R33, R36 ;  /* 0x0000002125257223 */ /* 0x000fe20000000024 */
[----:B------:R-:W-:Y:S01]  /*3960*/  FFMA R36, R38, R30, R49 ;  /* 0x0000001e26247223 */ /* 0x000fe20000000031 */
        /* <DEDUP_REMOVED lines=12> */
[C---:B------:R-:W-:Y:S01]  /*3a30*/  FFMA R44, R66.reuse, R22, R49 ;  /* 0x00000016422c7223 */ /* 0x040fe20000000031 */
[----:B------:R-:W3:Y:S01]  /*3a40*/  LDS.128 R36, [R120.X4+UR5+0x1020] ;  /* 0x0010200578247984 */ /* 0x000ee20008004c00 */
        /* <DEDUP_REMOVED lines=107> */
[C---:B--2---:R-:W-:Y:S01]  /*4100*/  FFMA R42, R36.reuse, R24, R87 ;  /* 0x00000018242a7223 */ /* 0x044fe20000000057 */
        /* <DEDUP_REMOVED lines=12> */
[-C--:B------:R-:W-:Y:S01]  /*41d0*/  FFMA R38, R38, R30.reuse, R37 ;  /* 0x0000001e26267223 */ /* 0x080fe20000000025 */
[C---:B------:R-:W-:Y:S01]  /*41e0*/  FFMA R163, R39.reuse, R35, R54 ;  /* 0x0000002327a37223 */ /* 0x040fe20000000036 */
[C---:B------:R-:W-:Y:S01]  /*41f0*/  FFMA R87, R39.reuse, R27, R52 ;  /* 0x0000001b27577223 */ /* 0x040fe20000000034 */
[C---:B------:R-:W-:Y:S01]  /*4200*/  FFMA R85, R39.reuse, R23, R36 ;  /* 0x0000001727557223 */ /* 0x040fe20000000024 */
[-C--:B------:R-:W-:Y:S01]  /*4210*/  FFMA R165, R39, R31.reuse, R38 ;  /* 0x0000001f27a57223 */ /* 0x080fe20000000026 */
[----:B------:R-:W-:Y:S01]  /*4220*/  FFMA R66, R66, R30, R65 ;  /* 0x0000001e42427223 */ /* 0x000fe20000000041 */
[----:B------:R-:W4:Y:S01]  /*4230*/  LDS.128 R36, [R120.X4+UR5+0x3020] ;  /* 0x0030200578247984 */ /* 0x000f220008004c00 */
[C---:B-1----:R-:W-:Y:S01]  /*4240*/  FFMA R76, R44.reuse, R32, R76 ;  /* 0x000000202c4c7223 */ /* 0x042fe2000000004c */
[C---:B------:R-:W-:Y:S01]  /*4250*/  FFMA R70, R44.reuse, R24, R70 ;  /* 0x000000182c467223 */ /* 0x040fe20000000046 */
[----:B------:R-:W-:Y:S01]  /*4260*/  FFMA R133, R67, R31, R66 ;  /* 0x0000001f43857223 */ /* 0x000fe20000000042 */
        /* <DEDUP_REMOVED lines=13> */
[C---:B---3--:R-:W-:Y:S01]  /*4340*/  FFMA R82, R48.reuse, R32, R82 ;  /* 0x0000002030527223 */ /* 0x048fe20000000052 */
        /* <DEDUP_REMOVED lines=8> */
[----:B------:R-:W3:Y:S01]  /*43d0*/  LDS.128 R56, [R120.X4+UR5+0x3120] ;  /* 0x0031200578387984 */ /* 0x000ee20008004c00 */
[-C--:B------:R-:W-:Y:S01]  /*43e0*/  FFMA R49, R49, R29.reuse, R86 ;  /* 0x0000001d31317223 */ /* 0x080fe20000000056 */
[C---:B------:R-:W-:Y:S01]  /*43f0*/  FFMA R82, R50.reuse, R34, R45 ;  /* 0x0000002232527223 */ /* 0x040fe2000000002d */
[----:B------:R-:W-:Y:S01]  /*4400*/  FFMA R80, R50, R26, R47 ;  /* 0x0000001a32507223 */ /* 0x000fe2000000002f */
[C---:B--2---:R-:W-:Y:S01]  /*4410*/  FFMA R94, R40.reuse, R28, R94 ;  /* 0x0000001c285e7223 */ /* 0x044fe2000000005e */
        /* <DEDUP_REMOVED lines=12> */
[C---:B----4-:R-:W-:Y:S01]  /*44e0*/  FFMA R102, R36.reuse, R28, R102 ;  /* 0x0000001c24667223 */ /* 0x050fe20000000066 */
        /* <DEDUP_REMOVED lines=25> */
[C---:B------:R-:W-:Y:S01]  /*4680*/  FFMA R41, R65.reuse, R29, R110 ;  /* 0x0000001d41297223 */ /* 0x040fe2000000006e */
[----:B------:R-:W-:Y:S01]  /*4690*/  FFMA R108, R64, R32, R108 ;  /* 0x00000020406c7223 */ /* 0x000fe2000000006c */
[C---:B------:R-:W-:Y:S01]  /*46a0*/  FFMA R104, R66.reuse, R22, R39 ;  /* 0x0000001642687223 */ /* 0x040fe20000000027 */
[C---:B------:R-:W-:Y:S01]  /*46b0*/  FFMA R106, R66.reuse, R26, R37 ;  /* 0x0000001a426a7223 */ /* 0x040fe20000000025 */
[----:B------:R-:W-:Y:S01]  /*46c0*/  LDS.128 R52, [R120.X4+UR5+0x30] ;  /* 0x0000300578347984 */ /* 0x000fe20008004c00 */
[----:B------:R-:W-:Y:S01]  /*46d0*/  FFMA R65, R65, R33, R108 ;  /* 0x0000002141417223 */ /* 0x000fe2000000006c */
[----:B------:R-:W-:Y:S01]  /*46e0*/  FFMA R110, R66, R30, R41 ;  /* 0x0000001e426e7223 */ /* 0x000fe20000000029 */
[----:B---3--:R-:W-:Y:S01]  /*46f0*/  FFMA R64, R56, R20, R97 ;  /* 0x0000001438407223 */ /* 0x008fe20000000061 */
[----:B------:R-:W1:Y:S01]  /*4700*/  LDS.128 R36, [R125+0xb0] ;  /* 0x0000b0007d247984 */ /* 0x000e620000000c00 */
[----:B------:R-:W-:Y:S01]  /*4710*/  FFMA R108, R66, R34, R65 ;  /* 0x00000022426c7223 */ /* 0x000fe20000000041 */
[C---:B------:R-:W-:Y:S01]  /*4720*/  FFMA R66, R56.reuse, R24, R99 ;  /* 0x0000001838427223 */ /* 0x040fe20000000063 */
[C---:B------:R-:W-:Y:S01]  /*4730*/  FFMA R72, R56.reuse, R32, R72 ;  /* 0x0000002038487223 */ /* 0x040fe20000000048 */
[----:B------:R-:W2:Y:S01]  /*4740*/  LDS.128 R44, [R125+0x30] ;  /* 0x000030007d2c7984 */ /* 0x000ea20000000c00 */
[----:B------:R-:W-:Y:S01]  /*4750*/  FFMA R84, R56, R28, R84 ;  /* 0x0000001c38547223 */ /* 0x000fe20000000054 */
[C---:B------:R-:W-:Y:S01]  /*4760*/  FFMA R108, R67.reuse, R35, R108 ;  /* 0x00000023436c7223 */ /* 0x040fe2000000006c */
[C---:B------:R-:W-:Y:S01]  /*4770*/  FFMA R106, R67.reuse, R27, R106 ;  /* 0x0000001b436a7223 */ /* 0x040fe2000000006a */
[----:B------:R-:W3:Y:S01]  /*4780*/  LDS.128 R40, [R125+0x130] ;  /* 0x000130007d287984 */ /* 0x000ee20000000c00 */
[C---:B------:R-:W-:Y:S01]  /*4790*/  FFMA R104, R67.reuse, R23, R104 ;  /* 0x0000001743687223 */ /* 0x040fe20000000068 */
[----:B------:R-:W-:Y:S01]  /*47a0*/  FFMA R110, R67, R31, R110 ;  /* 0x0000001f436e7223 */ /* 0x000fe2000000006e */
        /* <DEDUP_REMOVED lines=8> */
[----:B------:R-:W4:Y:S01]  /*4830*/  LDS.128 R48, [R125+0x1b0] ;  /* 0x0001b0007d307984 */ /* 0x000f220000000c00 */
        /* <DEDUP_REMOVED lines=10> */
[----:B------:R-:W4:Y:S01]  /*48e0*/  LDS.128 R56, [R120.X4+UR5+0x130] ;  /* 0x0001300578387984 */ /* 0x000f220008004c00 */
        /* <DEDUP_REMOVED lines=11> */
[C---:B-1----:R-:W-:Y:S01]  /*49a0*/  FFMA R22, R52.reuse, R36, R101 ;  /* 0x0000002434167223 */ /* 0x042fe20000000065 */
[----:B------:R-:W-:Y:S01]  /*49b0*/  FFMA R79, R63, R27, R26 ;  /* 0x0000001b3f4f7223 */ /* 0x000fe2000000001a */
[----:B--2---:R-:W-:Y:S01]  /*49c0*/  FFMA R20, R52, R44, R95 ;  /* 0x0000002c34147223 */ /* 0x004fe2000000005f */
[----:B------:R-:W-:Y:S01]  /*49d0*/  FFMA R34, R62, R34, R33 ;  /* 0x000000223e227223 */ /* 0x000fe20000000021 */
[----:B------:R-:W-:Y:S01]  /*49e0*/  FFMA R27, R53, R37, R22 ;  /* 0x00000025351b7223 */ /* 0x000fe20000000016 */
[----:B------:R-:W-:Y:S01]  /*49f0*/  FFMA R103, R63, R31, R30 ;  /* 0x0000001f3f677223 */ /* 0x000fe2000000001e */
[----:B---3--:R-:W-:Y:S01]  /*4a00*/  FFMA R24, R52, R40, R127 ;  /* 0x0000002834187223 */ /* 0x008fe2000000007f */
[C---:B------:R-:W-:Y:S01]  /*4a10*/  FFMA R29, R53.reuse, R45, R20 ;  /* 0x0000002d351d7223 */ /* 0x040fe20000000014 */
[C---:B------:R-:W-:Y:S01]  /*4a20*/  FFMA R26, R54.reuse, R38, R27 ;  /* 0x00000026361a7223 */ /* 0x040fe2000000001b */
[----:B------:R-:W1:Y:S01]  /*4a30*/  LDS.128 R20, [R120.X4+UR5+0x1b0] ;  /* 0x0001b00578147984 */ /* 0x000e620008004c00 */
[----:B------:R-:W-:Y:S01]  /*4a40*/  FFMA R25, R53, R41, R24 ;  /* 0x0000002935197223 */ /* 0x000fe20000000018 */
[----:B------:R-:W-:Y:S01]  /*4a50*/  FFMA R24, R54, R46, R29 ;  /* 0x0000002e36187223 */ /* 0x000fe2000000001d */
[C---:B------:R-:W-:Y:S01]  /*4a60*/  FFMA R101, R55.reuse, R39, R26 ;  /* 0x0000002737657223 */ /* 0x040fe2000000001a */
[----:B----4-:R-:W-:Y:S01]  /*4a70*/  FFMA R26, R64, R40, R107 ;  /* 0x00000028401a7223 */ /* 0x010fe2000000006b */
[----:B------:R-:W-:Y:S01]  /*4a80*/  FFMA R28, R54, R42, R25 ;  /* 0x0000002a361c7223 */ /* 0x000fe20000000019 */
[----:B------:R-:W-:Y:S01]  /*4a90*/  FFMA R95, R55, R47, R24 ;  /* 0x0000002f375f7223 */ /* 0x000fe20000000018 */
[C---:B------:R-:W-:Y:S01]  /*4aa0*/  FFMA R24, R64.reuse, R36, R105 ;  /* 0x0000002440187223 */ /* 0x040fe20000000069 */
[----:B------:R-:W-:Y:S01]  /*4ab0*/  FFMA R31, R65, R41, R26 ;  /* 0x00000029411f7223 */ /* 0x000fe2000000001a */
[----:B------:R-:W-:Y:S01]  /*4ac0*/  FFMA R127, R55, R43, R28 ;  /* 0x0000002b377f7223 */ /* 0x000fe2000000001c */
[----:B------:R-:W-:Y:S01]  /*4ad0*/  FFMA R28, R64, R48, R131 ;  /* 0x00000030401c7223 */ /* 0x000fe20000000083 */
[C---:B------:R-:W-:Y:S01]  /*4ae0*/  FFMA R33, R65.reuse, R37, R24 ;  /* 0x0000002541217223 */ /* 0x040fe20000000018 */
[C---:B------:R-:W-:Y:S01]  /*4af0*/  FFMA R30, R66.reuse, R42, R31 ;  /* 0x0000002a421e7223 */ /* 0x040fe2000000001f */
[----:B------:R-:W2:Y:S01]  /*4b00*/  LDS.128 R24, [R120.X4+UR5+0x1030] ;  /* 0x0010300578187984 */ /* 0x000ea20008004c00 */
[----:B------:R-:W-:Y:S01]  /*4b10*/  FFMA R29, R65, R49, R28 ;  /* 0x00000031411d7223 */ /* 0x000fe2000000001c */
        /* <DEDUP_REMOVED lines=8> */
[----:B------:R-:W-:Y:S01]  /*4ba0*/  FFMA R77, R63, R35, R34 ;  /* 0x000000233f4d7223 */ /* 0x000fe20000000022 */
        /* <DEDUP_REMOVED lines=11> */
[----:B------:R-:W-:Y:S01]  /*4c60*/  FFMA R52, R58, R50, R33 ;  /* 0x000000323a347223 */ /* 0x000fe20000000021 */
[C---:B------:R-:W-:Y:S01]  /*4c70*/  FFMA R91, R59.reuse, R43, R34 ;  /* 0x0000002b3b5b7223 */ /* 0x040fe20000000022 */
[----:B------:R-:W-:Y:S01]  /*4c80*/  FFMA R89, R59, R39, R32 ;  /* 0x000000273b597223 */ /* 0x000fe20000000020 */
[-C--:B------:R-:W-:Y:S01]  /*4c90*/  FFMA R129, R55, R51.reuse, R54 ;  /* 0x0000003337817223 */ /* 0x080fe20000000036 */
[----:B------:R-:W-:Y:S01]  /*4ca0*/  FFMA R135, R59, R51, R52 ;  /* 0x000000333b877223 */ /* 0x000fe20000000034 */
[C---:B-1----:R-:W-:Y:S01]  /*4cb0*/  FFMA R52, R20.reuse, R48, R139 ;  /* 0x0000003014347223 */ /* 0x042fe2000000008b */
        /* <DEDUP_REMOVED lines=84> */
[C---:B---3--:R-:W-:Y:S01]  /*5200*/  FFMA R22, R24.reuse, R40, R87 ;  /* 0x0000002818167223 */ /* 0x048fe20000000057 */
[C---:B------:R-:W-:Y:S01]  /*5210*/  FFMA R20, R24.reuse, R36, R85 ;  /* 0x0000002418147223 */ /* 0x040fe20000000055 */
[C---:B------:R-:W-:Y:S01]  /*5220*/  FFMA R52, R24.reuse, R48, R163 ;  /* 0x0000003018347223 */ /* 0x040fe200000000a3 */
[-C--:B------:R-:W-:Y:S01]  /*5230*/  FFMA R24, R24, R44.reuse, R165 ;  /* 0x0000002c18187223 */ /* 0x080fe200000000a5 */
[----:B------:R-:W-:Y:S01]  /*5240*/  FFMA R159, R23, R51, R54 ;  /* 0x00000033179f7223 */ /* 0x000fe20000000036 */
[C---:B------:R-:W-:Y:S01]  /*5250*/  FFMA R55, R25.reuse, R41, R22 ;  /* 0x0000002919377223 */ /* 0x040fe20000000016 */
[C---:B------:R-:W-:Y:S01]  /*5260*/  FFMA R53, R25.reuse, R49, R52 ;  /* 0x0000003119357223 */ /* 0x040fe20000000034 */
[C---:B------:R-:W-:Y:S01]  /*5270*/  FFMA R57, R25.reuse, R37, R20 ;  /* 0x0000002519397223 */ /* 0x040fe20000000014 */
[-C--:B------:R-:W-:Y:S01]  /*5280*/  FFMA R25, R25, R45.reuse, R24 ;  /* 0x0000002d19197223 */ /* 0x080fe20000000018 */
[----:B------:R-:W3:Y:S01]  /*5290*/  LDS.128 R20, [R120.X4+UR5+0x21b0] ;  /* 0x0021b00578147984 */ /* 0x000ee20008004c00 */
[----:B------:R-:W-:Y:S01]  /*52a0*/  FFMA R64, R64, R44, R133 ;  /* 0x0000002c40407223 */ /* 0x000fe20000000085 */
[C---:B------:R-:W-:Y:S01]  /*52b0*/  FFMA R54, R26.reuse, R50, R53 ;  /* 0x000000321a367223 */ /* 0x040fe20000000035 */
[C---:B------:R-:W-:Y:S01]  /*52c0*/  FFMA R52, R26.reuse, R42, R55 ;  /* 0x0000002a1a347223 */ /* 0x040fe20000000037 */
[C---:B------:R-:W-:Y:S01]  /*52d0*/  FFMA R24, R26.reuse, R38, R57 ;  /* 0x000000261a187223 */ /* 0x040fe20000000039 */
[-C--:B------:R-:W-:Y:S01]  /*52e0*/  FFMA R26, R26, R46.reuse, R25 ;  /* 0x0000002e1a1a7223 */ /* 0x080fe20000000019 */
[----:B------:R-:W-:Y:S01]  /*52f0*/  FFMA R65, R65, R45, R64 ;  /* 0x0000002d41417223 */ /* 0x000fe20000000040 */
[C---:B------:R-:W-:Y:S01]  /*5300*/  FFMA R163, R27.reuse, R51, R54 ;  /* 0x000000331ba37223 */ /* 0x040fe20000000036 */
[C---:B------:R-:W-:Y:S01]  /*5310*/  FFMA R87, R27.reuse, R43, R52 ;  /* 0x0000002b1b577223 */ /* 0x040fe20000000034 */
[C---:B------:R-:W-:Y:S01]  /*5320*/  FFMA R85, R27.reuse, R39, R24 ;  /* 0x000000271b557223 */ /* 0x040fe20000000018 */
[----:B------:R-:W-:Y:S01]  /*5330*/  FFMA R66, R66, R46, R65 ;  /* 0x0000002e42427223 */ /* 0x000fe20000000041 */
[-C--:B------:R-:W-:Y:S01]  /*5340*/  FFMA R165, R27, R47.reuse, R26 ;  /* 0x0000002f1ba57223 */ /* 0x080fe2000000001a */
[C---:B-1----:R-:W-:Y:S01]  /*5350*/  FFMA R68, R28.reuse, R36, R68 ;  /* 0x000000241c447223 */ /* 0x042fe20000000044 */
[----:B------:R-:W1:Y:S01]  /*5360*/  LDS.128 R24, [R120.X4+UR5+0x3030] ;  /* 0x0030300578187984 */ /* 0x000e620008004c00 */
        /* <DEDUP_REMOVED lines=14> */
[----:B------:R-:W4:Y:S01]  /*5450*/  LDS.128 R56, [R120.X4+UR5+0x3130] ;  /* 0x0031300578387984 */ /* 0x000f220008004c00 */
[C---:B--2---:R-:W-:Y:S01]  /*5460*/  FFMA R82, R32.reuse, R48, R82 ;  /* 0x0000003020527223 */ /* 0x044fe20000000052 */
[C---:B------:R-:W-:Y:S01]  /*5470*/  FFMA R80, R32.reuse, R40, R80 ;  /* 0x0000002820507223 */ /* 0x040fe20000000050 */
[C---:B------:R-:W-:Y:S01]  /*5480*/  FFMA R74, R32.reuse, R36, R74 ;  /* 0x00000024204a7223 */ /* 0x040fe2000000004a */
        /* <DEDUP_REMOVED lines=8> */
[-C--:B------:R-:W-:Y:S01]  /*5510*/  FFMA R33, R33, R45.reuse, R86 ;  /* 0x0000002d21217223 */ /* 0x080fe20000000056 */
[C---:B---3--:R-:W-:Y:S01]  /*5520*/  FFMA R94, R20.reuse, R44, R94 ;  /* 0x0000002c145e7223 */ /* 0x048fe2000000005e */
[C---:B------:R-:W-:Y:S01]  /*5530*/  FFMA R92, R20.reuse, R48, R92 ;  /* 0x00000030145c7223 */ /* 0x040fe2000000005c */
[C---:B------:R-:W-:Y:S01]  /*5540*/  FFMA R90, R20.reuse, R40, R90 ;  /* 0x00000028145a7223 */ /* 0x040fe2000000005a */
[----:B------:R-:W-:Y:S01]  /*5550*/  FFMA R88, R20, R36, R88 ;  /* 0x0000002414587223 */ /* 0x000fe20000000058 */
        /* <DEDUP_REMOVED lines=13> */
[----:B------:R-:W1:Y:S01]  /*5630*/  LDS.128 R60, [R120.X4+UR5+0x31b0] ;  /* 0x0031b005783c7984 */ /* 0x000e620008004c00 */
[C---:B------:R-:W-:Y:S01]  /*5640*/  FFMA R92, R23.reuse, R51, R92 ;  /* 0x00000033175c7223 */ /* 0x040fe2000000005c */
[C---:B------:R-:W-:Y:S01]  /*5650*/  FFMA R90, R23.reuse, R43, R90 ;  /* 0x0000002b175a7223 */ /* 0x040fe2000000005a */
[C---:B------:R-:W-:Y:S01]  /*5660*/  FFMA R88, R23.reuse, R39, R88 ;  /* 0x0000002717587223 */ /* 0x040fe20000000058 */
[----:B------:R-:W-:Y:S01]  /*5670*/  FFMA R94, R23, R47, R94 ;  /* 0x0000002f175e7223 */ /* 0x000fe2000000005e */
[C---:B------:R-:W-:Y:S01]  /*5680*/  FFMA R102, R24.reuse, R44, R102 ;  /* 0x0000002c18667223 */ /* 0x040fe20000000066 */
[-C--:B------:R-:W-:Y:S01]  /*5690*/  FFMA R96, R24, R36.reuse, R96 ;  /* 0x0000002418607223 */ /* 0x080fe20000000060 */
[C---:B------:R-:W-:Y:S01]  /*56a0*/  FFMA R21, R25.reuse, R49, R100 ;  /* 0x0000003119157223 */ /* 0x040fe20000000064 */
[C---:B------:R-:W-:Y:S01]  /*56b0*/  FFMA R23, R25.reuse, R41, R98 ;  /* 0x0000002919177223 */ /* 0x040fe20000000062 */
[C---:B----4-:R-:W-:Y:S01]  /*56c0*/  FFMA R104, R64.reuse, R36, R104 ;  /* 0x0000002440687223 */ /* 0x050fe20000000068 */
[----:B------:R-:W-:Y:S01]  /*56d0*/  FFMA R106, R64, R40, R106 ;  /* 0x00000028406a7223 */ /* 0x000fe2000000006a */
[C---:B------:R-:W-:Y:S01]  /*56e0*/  FFMA R29, R25.reuse, R45, R102 ;  /* 0x0000002d191d7223 */ /* 0x040fe20000000066 */
[-C--:B------:R-:W-:Y:S01]  /*56f0*/  FFMA R25, R25, R37.reuse, R96 ;  /* 0x0000002519197223 */ /* 0x080fe20000000060 */
[C---:B------:R-:W-:Y:S01]  /*5700*/  FFMA R100, R26.reuse, R50, R21 ;  /* 0x000000321a647223 */ /* 0x040fe20000000015 */
[----:B------:R-:W-:Y:S01]  /*5710*/  FFMA R98, R26, R42, R23 ;  /* 0x0000002a1a627223 */ /* 0x000fe20000000017 */
[----:B------:R-:W-:Y:S01]  /*5720*/  FFMA R110, R64, R44, R110 ;  /* 0x0000002c406e7223 */ /* 0x000fe2000000006e */
[C---:B------:R-:W-:Y:S01]  /*5730*/  FFMA R23, R65.reuse, R37, R104 ;  /* 0x0000002541177223 */ /* 0x040fe20000000068 */
[C---:B------:R-:W-:Y:S01]  /*5740*/  FFMA R21, R65.reuse, R41, R106 ;  /* 0x0000002941157223 */ /* 0x040fe2000000006a */
[-C--:B------:R-:W-:Y:S01]  /*5750*/  FFMA R96, R26, R38.reuse, R25 ;  /* 0x000000261a607223 */ /* 0x080fe20000000019 */
[----:B------:R-:W-:Y:S01]  /*5760*/  FFMA R25, R65, R45, R110 ;  /* 0x0000002d41197223 */ /* 0x000fe2000000006e */
[----:B------:R-:W-:Y:S01]  /*5770*/  FFMA R74, R34, R38, R53 ;  /* 0x00000026224a7223 */ /* 0x000fe20000000035 */
[----:B------:R-:W-:Y:S01]  /*5780*/  FFMA R102, R26, R46, R29 ;  /* 0x0000002e1a667223 */ /* 0x000fe2000000001d */
[----:B------:R-:W-:Y:S01]  /*5790*/  FFMA R108, R64, R48, R108 ;  /* 0x00000030406c7223 */ /* 0x000fe2000000006c */
[C---:B------:R-:W-:Y:S01]  /*57a0*/  FFMA R104, R66.reuse, R38, R23 ;  /* 0x0000002642687223 */ /* 0x040fe20000000017 */
[C---:B------:R-:W-:Y:S01]  /*57b0*/  FFMA R106, R66.reuse, R42, R21 ;  /* 0x0000002a426a7223 */ /* 0x040fe20000000015 */
[----:B------:R-:W-:Y:S01]  /*57c0*/  LDS.128 R52, [R120.X4+UR5+0x40] ;  /* 0x0000400578347984 */ /* 0x000fe20008004c00 */
[C---:B------:R-:W-:Y:S01]  /*57d0*/  FFMA R100, R27.reuse, R51, R100 ;  /* 0x000000331b647223 */ /* 0x040fe20000000064 */
[C---:B------:R-:W-:Y:S01]  /*57e0*/  FFMA R98, R27.reuse, R43, R98 ;  /* 0x0000002b1b627223 */ /* 0x040fe20000000062 */
[C---:B------:R-:W-:Y:S01]  /*57f0*/  FFMA R96, R27.reuse, R39, R96 ;  /* 0x000000271b607223 */ /* 0x040fe20000000060 */
[----:B------:R-:W-:Y:S01]  /*5800*/  LDS.128 R20, [R125+0xc0] ;  /* 0x0000c0007d147984 */ /* 0x000fe20000000c00 */
[----:B------:R-:W-:Y:S01]  /*5810*/  FFMA R102, R27, R47, R102 ;  /* 0x0000002f1b667223 */ /* 0x000fe20000000066 */
[----:B------:R-:W-:Y:S01]  /*5820*/  FFMA R65, R65, R49, R108 ;  /* 0x0000003141417223 */ /* 0x000fe2000000006c */
[----:B------:R-:W-:Y:S01]  /*5830*/  FFMA R110, R66, R46, R25 ;  /* 0x0000002e426e7223 */ /* 0x000fe20000000019 */
[----:B------:R-:W2:Y:S01]  /*5840*/  LDS.128 R28, [R125+0x40] ;  /* 0x000040007d1c7984 */ /* 0x000ea20000000c00 */
[----:B------:R-:W-:Y:S01]  /*5850*/  FFMA R64, R56, R36, R97 ;  /* 0x0000002438407223 */ /* 0x000fe20000000061 */
[----:B------:R-:W-:Y:S01]  /*5860*/  FFMA R108, R66, R50, R65 ;  /* 0x00000032426c7223 */ /* 0x000fe20000000041 */
[C---:B------:R-:W-:Y:S01]  /*5870*/  FFMA R66, R56.reuse, R40, R99 ;  /* 0x0000002838427223 */ /* 0x040fe20000000063 */
[----:B------:R-:W3:Y:S01]  /*5880*/  LDS.128 R24, [R125+0x140] ;  /* 0x000140007d187984 */ /* 0x000ee20000000c00 */
        /* <DEDUP_REMOVED lines=35> */
[C---:B--2---:R-:W-:Y:S01]  /*5ac0*/  FFMA R36, R52.reuse, R28, R95 ;  /* 0x0000001c34247223 */ /* 0x044fe2000000005f */
[C---:B------:R-:W-:Y:S01]  /*5ad0*/  FFMA R93, R63.reuse, R39, R38 ;  /* 0x000000273f5d7223 */ /* 0x040fe20000000026 */
[----:B------:R-:W-:Y:S01]  /*5ae0*/  FFMA R38, R52, R20, R101 ;  /* 0x0000001434267223 */ /* 0x000fe20000000065 */
[----:B------:R-:W-:Y:S01]  /*5af0*/  FFMA R46, R62, R46, R45 ;  /* 0x0000002e3e2e7223 */ /* 0x000fe2000000002d */
[----:B------:R-:W-:Y:S01]  /*5b00*/  FFMA R79, R63, R43, R42 ;  /* 0x0000002b3f4f7223 */ /* 0x000fe2000000002a */
[----:B---3--:R-:W-:Y:S01]  /*5b10*/  FFMA R40, R52, R24, R127 ;  /* 0x0000001834287223 */ /* 0x008fe2000000007f */
[C---:B------:R-:W-:Y:S01]  /*5b20*/  FFMA R43, R53.reuse, R21, R38 ;  /* 0x00000015352b7223 */ /* 0x040fe20000000026 */
[C---:B------:R-:W-:Y:S01]  /*5b30*/  FFMA R45, R53.reuse, R29, R36 ;  /* 0x0000001d352d7223 */ /* 0x040fe20000000024 */
[----:B------:R-:W-:Y:S01]  /*5b40*/  FFMA R50, R62, R50, R49 ;  /* 0x000000323e327223 */ /* 0x000fe20000000031 */
[----:B------:R-:W2:Y:S01]  /*5b50*/  LDS.128 R36, [R120.X4+UR5+0x1c0] ;  /* 0x0001c00578247984 */ /* 0x000ea20008004c00 */
[----:B------:R-:W-:Y:S01]  /*5b60*/  FFMA R41, R53, R25, R40 ;  /* 0x0000001935297223 */ /* 0x000fe20000000028 */
[C---:B------:R-:W-:Y:S01]  /*5b70*/  FFMA R42, R54.reuse, R22, R43 ;  /* 0x00000016362a7223 */ /* 0x040fe2000000002b */
[C---:B------:R-:W-:Y:S01]  /*5b80*/  FFMA R40, R54.reuse, R30, R45 ;  /* 0x0000001e36287223 */ /* 0x040fe2000000002d */
[----:B------:R-:W-:Y:S01]  /*5b90*/  FFMA R103, R63, R47, R46 ;  /* 0x0000002f3f677223 */ /* 0x000fe2000000002e */
[----:B------:R-:W-:Y:S01]  /*5ba0*/  FFMA R44, R54, R26, R41 ;  /* 0x0000001a362c7223 */ /* 0x000fe20000000029 */
[C---:B------:R-:W-:Y:S01]  /*5bb0*/  FFMA R101, R55.reuse, R23, R42 ;  /* 0x0000001737657223 */ /* 0x040fe2000000002a */
[C---:B------:R-:W-:Y:S01]  /*5bc0*/  FFMA R95, R55.reuse, R31, R40 ;  /* 0x0000001f375f7223 */ /* 0x040fe20000000028 */
[C---:B----4-:R-:W-:Y:S01]  /*5bd0*/  FFMA R42, R64.reuse, R24, R107 ;  /* 0x00000018402a7223 */ /* 0x050fe2000000006b */
[C---:B------:R-:W-:Y:S01]  /*5be0*/  FFMA R40, R64.reuse, R20, R105 ;  /* 0x0000001440287223 */ /* 0x040fe20000000069 */
[----:B------:R-:W-:Y:S01]  /*5bf0*/  FFMA R127, R55, R27, R44 ;  /* 0x0000001b377f7223 */ /* 0x000fe2000000002c */
[-C--:B------:R-:W-:Y:S01]  /*5c00*/  FFMA R44, R64, R32.reuse, R131 ;  /* 0x00000020402c7223 */ /* 0x080fe20000000083 */
[C---:B------:R-:W-:Y:S01]  /*5c10*/  FFMA R47, R65.reuse, R25, R42 ;  /* 0x00000019412f7223 */ /* 0x040fe2000000002a */
[C---:B------:R-:W-:Y:S01]  /*5c20*/  FFMA R49, R65.reuse, R21, R40 ;  /* 0x0000001541317223 */ /* 0x040fe20000000028 */
[----:B------:R-:W-:Y:S01]  /*5c30*/  FFMA R52, R52, R32, R129 ;  /* 0x0000002034347223 */ /* 0x000fe20000000081 */
[----:B------:R-:W3:Y:S01]  /*5c40*/  LDS.128 R40, [R120.X4+UR5+0x1040] ;  /* 0x0010400578287984 */ /* 0x000ee20008004c00 */
[-C--:B------:R-:W-:Y:S01]  /*5c50*/  FFMA R45, R65, R33.reuse, R44 ;  /* 0x00000021412d7223 */ /* 0x080fe2000000002c */
[C---:B------:R-:W-:Y:S01]  /*5c60*/  FFMA R46, R66.reuse, R26, R47 ;  /* 0x0000001a422e7223 */ /* 0x040fe2000000002f */
[C---:B------:R-:W-:Y:S01]  /*5c70*/  FFMA R44, R66.reuse, R22, R49 ;  /* 0x00000016422c7223 */ /* 0x040fe20000000031 */
[----:B------:R-:W-:Y:S01]  /*5c80*/  FFMA R53, R53, R33, R52 ;  /* 0x0000002135357223 */ /* 0x000fe20000000034 */
[----:B------:R-:W-:Y:S01]  /*5c90*/  FFMA R48, R66, R34, R45 ;  /* 0x0000002242307223 */ /* 0x000fe2000000002d */
[C---:B------:R-:W-:Y:S01]  /*5ca0*/  FFMA R107, R67.reuse, R27, R46 ;  /* 0x0000001b436b7223 */ /* 0x040fe2000000002e */
[----:B------:R-:W-:Y:S01]  /*5cb0*/  FFMA R105, R67, R23, R44 ;  /* 0x0000001743697223 */ /* 0x000fe2000000002c */
[C---:B-1----:R-:W-:Y:S01]  /*5cc0*/  FFMA R46, R56.reuse, R24, R91 ;  /* 0x00000018382e7223 */ /* 0x042fe2000000005b */
        /* <DEDUP_REMOVED lines=13> */
[----:B------:R-:W-:Y:S01]  /*5da0*/  FFMA R52, R58, R34, R49 ;  /* 0x000000223a347223 */ /* 0x000fe20000000031 */
[C---:B------:R-:W-:Y:S01]  /*5db0*/  FFMA R91, R59.reuse, R27, R50 ;  /* 0x0000001b3b5b7223 */ /* 0x040fe20000000032 */
[C---:B------:R-:W-:Y:S01]  /*5dc0*/  FFMA R89, R59.reuse, R23, R48 ;  /* 0x000000173b597223 */ /* 0x040fe20000000030 */
[C---:B--2---:R-:W-:Y:S01]  /*5dd0*/  FFMA R50, R36.reuse, R24, R111 ;  /* 0x0000001824327223 */ /* 0x044fe2000000006f */
[-C--:B------:R-:W-:Y:S01]  /*5de0*/  FFMA R135, R59, R35.reuse, R52 ;  /* 0x000000233b877223 */ /* 0x080fe20000000034 */
[C---:B------:R-:W-:Y:S01]  /*5df0*/  FFMA R52, R36.reuse, R32, R139 ;  /* 0x0000002024347223 */ /* 0x040fe2000000008b */
[C---:B------:R-:W-:Y:S01]  /*5e00*/  FFMA R48, R36.reuse, R20, R109 ;  /* 0x0000001424307223 */ /* 0x040fe2000000006d */
[----:B------:R-:W-:Y:S01]  /*5e10*/  FFMA R36, R36, R28, R141 ;  /* 0x0000001c24247223 */ /* 0x000fe2000000008d */
        /* <DEDUP_REMOVED lines=81> */
[C---:B-1----:R-:W-:Y:S01]  /*6330*/  FFMA R38, R40.reuse, R24, R87 ;  /* 0x0000001828267223 */ /* 0x042fe20000000057 */
[C---:B------:R-:W-:Y:S01]  /*6340*/  FFMA R36, R40.reuse, R20, R85 ;  /* 0x0000001428247223 */ /* 0x040fe20000000055 */
[----:B------:R-:W1:Y:S01]  /*6350*/  LDS.128 R48, [R120.X4+UR5+0x2140] ;  /* 0x0021400578307984 */ /* 0x000e620008004c00 */
[----:B------:R-:W-:Y:S01]  /*6360*/  FFMA R157, R39, R27, R52 ;  /* 0x0000001b279d7223 */ /* 0x000fe20000000034 */
[C---:B------:R-:W-:Y:S01]  /*6370*/  FFMA R55, R41.reuse, R25, R38 ;  /* 0x0000001929377223 */ /* 0x040fe20000000026 */
[C---:B------:R-:W-:Y:S01]  /*6380*/  FFMA R57, R41.reuse, R21, R36 ;  /* 0x0000001529397223 */ /* 0x040fe20000000024 */
[----:B------:R-:W-:Y:S01]  /*6390*/  FFMA R52, R40, R32, R163 ;  /* 0x0000002028347223 */ /* 0x000fe200000000a3 */
[----:B------:R-:W3:Y:S01]  /*63a0*/  LDS.128 R36, [R120.X4+UR5+0x21c0] ;  /* 0x0021c00578247984 */ /* 0x000ee20008004c00 */
[-C--:B------:R-:W-:Y:S01]  /*63b0*/  FFMA R64, R64, R28.reuse, R133 ;  /* 0x0000001c40407223 */ /* 0x080fe20000000085 */
[----:B------:R-:W-:Y:S01]  /*63c0*/  FFMA R40, R40, R28, R165 ;  /* 0x0000001c28287223 */ /* 0x000fe200000000a5 */
[----:B------:R-:W-:Y:S01]  /*63d0*/  FFMA R53, R41, R33, R52 ;  /* 0x0000002129357223 */ /* 0x000fe20000000034 */
[C---:B------:R-:W-:Y:S01]  /*63e0*/  FFMA R52, R42.reuse, R26, R55 ;  /* 0x0000001a2a347223 */ /* 0x040fe20000000037 */
[-C--:B------:R-:W-:Y:S01]  /*63f0*/  FFMA R65, R65, R29.reuse, R64 ;  /* 0x0000001d41417223 */ /* 0x080fe20000000040 */
[----:B------:R-:W-:Y:S01]  /*6400*/  FFMA R41, R41, R29, R40 ;  /* 0x0000001d29297223 */ /* 0x000fe20000000028 */
[----:B------:R-:W-:Y:S01]  /*6410*/  FFMA R54, R42, R34, R53 ;  /* 0x000000222a367223 */ /* 0x000fe20000000035 */
[C---:B------:R-:W-:Y:S01]  /*6420*/  FFMA R87, R43.reuse, R27, R52 ;  /* 0x0000001b2b577223 */ /* 0x040fe20000000034 */
[----:B------:R-:W-:Y:S01]  /*6430*/  FFMA R66, R66, R30, R65 ;  /* 0x0000001e42427223 */ /* 0x000fe20000000041 */
[C---:B------:R-:W-:Y:S01]  /*6440*/  FFMA R40, R42.reuse, R22, R57 ;  /* 0x000000162a287223 */ /* 0x040fe20000000039 */
[----:B------:R-:W-:Y:S01]  /*6450*/  FFMA R163, R43, R35, R54 ;  /* 0x000000232ba37223 */ /* 0x000fe20000000036 */
[----:B------:R-:W-:Y:S01]  /*6460*/  FFMA R42, R42, R30, R41 ;  /* 0x0000001e2a2a7223 */ /* 0x000fe20000000029 */
[----:B------:R-:W4:Y:S01]  /*6470*/  LDS.128 R52, [R120.X4+UR5+0x3040] ;  /* 0x0030400578347984 */ /* 0x000f220008004c00 */
[----:B------:R-:W-:Y:S01]  /*6480*/  FFMA R133, R67, R31, R66 ;  /* 0x0000001f43857223 */ /* 0x000fe20000000042 */
[C---:B------:R-:W-:Y:S01]  /*6490*/  FFMA R85, R43.reuse, R23, R40 ;  /* 0x000000172b557223 */ /* 0x040fe20000000028 */
[-C--:B------:R-:W-:Y:S01]  /*64a0*/  FFMA R165, R43, R31.reuse, R42 ;  /* 0x0000001f2ba57223 */ /* 0x080fe2000000002a */
[----:B------:R-:W4:Y:S01]  /*64b0*/  LDS.128 R64, [R120.X4+UR5+0x30c0] ;  /* 0x0030c00578407984 */ /* 0x000f220008004c00 */
[----:B------:R-:W-:-:S03]  /*64c0*/  FFMA R137, R59, R31, R58 ;  /* 0x0000001f3b897223 */ /* 0x000fc6000000003a */
[----:B------:R-:W-:Y:S01]  /*64d0*/  LDS.128 R60, [R125+0x1d0] ;  /* 0x0001d0007d3c7984 */ /* 0x000fe20000000c00 */
[C---:B--2---:R-:W-:Y:S01]  /*64e0*/  FFMA R76, R44.reuse, R32, R76 ;  /* 0x000000202c4c7223 */ /* 0x044fe2000000004c */
[C---:B------:R-:W-:Y:S01]  /*64f0*/  FFMA R70, R44.reuse, R24, R70 ;  /* 0x000000182c467223 */ /* 0x040fe20000000046 */
[C---:B------:R-:W-:Y:S01]  /*6500*/  FFMA R68, R44.reuse, R20, R68 ;  /* 0x000000142c447223 */ /* 0x040fe20000000044 */
[----:B------:R-:W-:Y:S01]  /*6510*/  FFMA R78, R44, R28, R78 ;  /* 0x0000001c2c4e7223 */ /* 0x000fe2000000004e */
[C---:B------:R-:W-:Y:S01]  /*6520*/  FFMA R41, R45.reuse, R33, R76 ;  /* 0x000000212d297223 */ /* 0x040fe2000000004c */
[----:B------:R-:W-:Y:S01]  /*6530*/  FFMA R43, R45, R25, R70 ;  /* 0x000000192d2b7223 */ /* 0x000fe20000000046 */
[C---:B-1----:R-:W-:Y:S01]  /*6540*/  FFMA R82, R48.reuse, R32, R82 ;  /* 0x0000002030527223 */ /* 0x042fe20000000052 */
[----:B------:R-:W-:Y:S01]  /*6550*/  FFMA R80, R48, R24, R80 ;  /* 0x0000001830507223 */ /* 0x000fe20000000050 */
[C---:B------:R-:W-:Y:S01]  /*6560*/  FFMA R76, R46.reuse, R34, R41 ;  /* 0x000000222e4c7223 */ /* 0x040fe20000000029 */
[----:B------:R-:W-:Y:S01]  /*6570*/  FFMA R70, R46, R26, R43 ;  /* 0x0000001a2e467223 */ /* 0x000fe2000000002b */
[C---:B------:R-:W-:Y:S01]  /*6580*/  FFMA R41, R49.reuse, R33, R82 ;  /* 0x0000002131297223 */ /* 0x040fe20000000052 */
[----:B------:R-:W-:Y:S01]  /*6590*/  FFMA R43, R49, R25, R80 ;  /* 0x00000019312b7223 */ /* 0x000fe20000000050 */
[C---:B---3--:R-:W-:Y:S01]  /*65a0*/  FFMA R92, R36.reuse, R32, R92 ;  /* 0x00000020245c7223 */ /* 0x048fe2000000005c */
[----:B------:R-:W-:Y:S01]  /*65b0*/  FFMA R90, R36, R24, R90 ;  /* 0x00000018245a7223 */ /* 0x000fe2000000005a */
[C---:B------:R-:W-:Y:S01]  /*65c0*/  FFMA R82, R50.reuse, R34, R41 ;  /* 0x0000002232527223 */ /* 0x040fe20000000029 */
[----:B------:R-:W-:Y:S01]  /*65d0*/  FFMA R80, R50, R26, R43 ;  /* 0x0000001a32507223 */ /* 0x000fe2000000002b */
[C---:B------:R-:W-:Y:S01]  /*65e0*/  FFMA R41, R37.reuse, R33, R92 ;  /* 0x0000002125297223 */ /* 0x040fe2000000005c */
[----:B------:R-:W-:Y:S01]  /*65f0*/  FFMA R43, R37, R25, R90 ;  /* 0x00000019252b7223 */ /* 0x000fe2000000005a */
[C---:B------:R-:W-:Y:S01]  /*6600*/  FFMA R57, R45.reuse, R21, R68 ;  /* 0x000000152d397223 */ /* 0x040fe20000000044 */
[----:B------:R-:W-:Y:S01]  /*6610*/  FFMA R45, R45, R29, R78 ;  /* 0x0000001d2d2d7223 */ /* 0x000fe2000000004e */
[----:B------:R-:W-:Y:S01]  /*6620*/  FFMA R74, R48, R20, R74 ;  /* 0x00000014304a7223 */ /* 0x000fe2000000004a */
[C---:B------:R-:W-:Y:S01]  /*6630*/  FFMA R92, R38.reuse, R34, R41 ;  /* 0x00000022265c7223 */ /* 0x040fe20000000029 */
[----:B------:R-:W-:Y:S01]  /*6640*/  FFMA R90, R38, R26, R43 ;  /* 0x0000001a265a7223 */ /* 0x000fe2000000002b */
[----:B------:R-:W-:Y:S01]  /*6650*/  FFMA R78, R46, R30, R45 ;  /* 0x0000001e2e4e7223 */ /* 0x000fe2000000002d */
[----:B------:R-:W1:Y:S01]  /*6660*/  LDS.128 R40, [R120.X4+UR5+0x3140] ;  /* 0x0031400578287984 */ /* 0x000e620008004c00 */
[----:B------:R-:W-:Y:S01]  /*6670*/  FFMA R45, R49, R21, R74 ;  /* 0x00000015312d7223 */ /* 0x000fe2000000004a */
[C---:B------:R-:W-:Y:S01]  /*6680*/  FFMA R94, R36.reuse, R28, R94 ;  /* 0x0000001c245e7223 */ /* 0x040fe2000000005e */
[----:B------:R-:W-:Y:S01]  /*6690*/  FFMA R88, R36, R20, R88 ;  /* 0x0000001424587223 */ /* 0x000fe20000000058 */
[----:B----4-:R-:W-:Y:S01]  /*66a0*/  FFMA R102, R52, R28, R102 ;  /* 0x0000001c34667223 */ /* 0x010fe20000000066 */
[-C--:B------:R-:W-:Y:S01]  /*66b0*/  FFMA R74, R50, R22.reuse, R45 ;  /* 0x00000016324a7223 */ /* 0x080fe2000000002d */
[C---:B------:R-:W-:Y:S01]  /*66c0*/  FFMA R45, R37.reuse, R29, R94 ;  /* 0x0000001d252d7223 */ /* 0x040fe2000000005e */
[----:B------:R-:W-:Y:S01]  /*66d0*/  FFMA R37, R37, R21, R88 ;  /* 0x0000001525257223 */ /* 0x000fe20000000058 */
[----:B------:R-:W-:Y:S01]  /*66e0*/  FFMA R68, R46, R22, R57 ;  /* 0x000000162e447223 */ /* 0x000fe20000000039 */
[----:B------:R-:W-:Y:S01]  /*66f0*/  FFMA R86, R48, R28, R86 ;  /* 0x0000001c30567223 */ /* 0x000fe20000000056 */
[C---:B------:R-:W-:Y:S01]  /*6700*/  FFMA R94, R38.reuse, R30, R45 ;  /* 0x0000001e265e7223 */ /* 0x040fe2000000002d */
[----:B------:R-:W-:Y:S01]  /*6710*/  FFMA R45, R53, R29, R102 ;  /* 0x0000001d352d7223 */ /* 0x000fe20000000066 */
[----:B------:R-:W-:Y:S01]  /*6720*/  FFMA R88, R38, R22, R37 ;  /* 0x0000001626587223 */ /* 0x000fe20000000025 */
[C---:B------:R-:W-:Y:S01]  /*6730*/  FFMA R100, R52.reuse, R32, R100 ;  /* 0x0000002034647223 */ /* 0x040fe20000000064 */
[----:B------:R-:W-:Y:S01]  /*6740*/  FFMA R98, R52, R24, R98 ;  /* 0x0000001834627223 */ /* 0x000fe20000000062 */
[C---:B------:R-:W-:Y:S01]  /*6750*/  FFMA R76, R47.reuse, R35, R76 ;  /* 0x000000232f4c7223 */ /* 0x040fe2000000004c */
[C---:B------:R-:W-:Y:S01]  /*6760*/  FFMA R70, R47.reuse, R27, R70 ;  /* 0x0000001b2f467223 */ /* 0x040fe20000000046 */
[C---:B------:R-:W-:Y:S01]  /*6770*/  FFMA R68, R47.reuse, R23, R68 ;  /* 0x000000172f447223 */ /* 0x040fe20000000044 */
[----:B------:R-:W-:Y:S01]  /*6780*/  FFMA R78, R47, R31, R78 ;  /* 0x0000001f2f4e7223 */ /* 0x000fe2000000004e */
[----:B------:R-:W-:Y:S01]  /*6790*/  FFMA R102, R54, R30, R45 ;  /* 0x0000001e36667223 */ /* 0x000fe2000000002d */
[----:B------:R-:W-:Y:S01]  /*67a0*/  FFMA R96, R52, R20, R96 ;  /* 0x0000001434607223 */ /* 0x000fe20000000060 */
[----:B------:R-:W2:Y:S01]  /*67b0*/  LDS.128 R44, [R120.X4+UR5+0x31c0] ;  /* 0x0031c005782c7984 */ /* 0x000ea20008004c00 */
        /* <DEDUP_REMOVED lines=32> */
[C---:B-1----:R-:W-:Y:S01]  /*69c0*/  FFMA R64, R40.reuse, R20, R97 ;  /* 0x0000001428407223 */ /* 0x042fe20000000061 */
[----:B------:R-:W-:Y:S01]  /*69d0*/  FFMA R72, R40, R32, R72 ;  /* 0x0000002028487223 */ /* 0x000fe20000000048 */
[----:B------:R-:W1:Y:S01]  /*69e0*/  LDS.128 R36, [R120.X4+UR5+0x50] ;  /* 0x0000500578247984 */ /* 0x000e620008004c00 */
        /* <DEDUP_REMOVED lines=40> */
[----:B------:R-:W-:Y:S01]  /*6c70*/  LDS.128 R44, [R125+0x1e0] ;  /* 0x0001e0007d2c7984 */ /* 0x000fe20000000c00 */
[C---:B---3--:R-:W-:Y:S01]  /*6c80*/  FFMA R22, R36.reuse, R52, R101 ;  /* 0x0000003424167223 */ /* 0x048fe20000000065 */
[C---:B------:R-:W-:Y:S01]  /*6c90*/  FFMA R29, R37.reuse, R49, R20 ;  /* 0x00000031251d7223 */ /* 0x040fe20000000014 */
[C---:B----4-:R-:W-:Y:S02]  /*6ca0*/  FFMA R24, R36.reuse, R56, R127 ;  /* 0x0000003824187223 */ /* 0x050fe4000000007f */
        /* <DEDUP_REMOVED lines=17> */
[----:B------:R-:W3:Y:S01]  /*6dc0*/  LDS.128 R24, [R120.X4+UR5+0x1050] ;  /* 0x0010500578187984 */ /* 0x000ee20008004c00 */
[----:B------:R-:W-:Y:S01]  /*6dd0*/  FFMA R29, R65, R61, R28 ;  /* 0x0000003d411d7223 */ /* 0x000fe2000000001c */
[C---:B------:R-:W-:Y:S01]  /*6de0*/  FFMA R30, R66.reuse, R58, R31 ;  /* 0x0000003a421e7223 */ /* 0x040fe2000000001f */
[C---:B------:R-:W-:Y:S01]  /*6df0*/  FFMA R28, R66.reuse, R54, R33 ;  /* 0x00000036421c7223 */ /* 0x040fe20000000021 */
[----:B------:R-:W-:Y:S01]  /*6e00*/  FFMA R129, R39, R63, R38 ;  /* 0x0000003f27817223 */ /* 0x000fe20000000026 */
[----:B------:R-:W-:Y:S01]  /*6e10*/  FFMA R32, R66, R62, R29 ;  /* 0x0000003e42207223 */ /* 0x000fe2000000001d */
[C---:B------:R-:W-:Y:S01]  /*6e20*/  FFMA R107, R67.reuse, R59, R30 ;  /* 0x0000003b436b7223 */ /* 0x040fe2000000001e */
        /* <DEDUP_REMOVED lines=101> */
[C---:B--2---:R-:W-:Y:S01]  /*7480*/  FFMA R22, R24.reuse, R56, R87 ;  /* 0x0000003818167223 */ /* 0x044fe20000000057 */
[C---:B------:R-:W-:Y:S01]  /*7490*/  FFMA R20, R24.reuse, R52, R85 ;  /* 0x0000003418147223 */ /* 0x040fe20000000055 */
[----:B------:R-:W2:Y:S01]  /*74a0*/  LDS.128 R32, [R120.X4+UR5+0x2150] ;  /* 0x0021500578207984 */ /* 0x000ea20008004c00 */
        /* <DEDUP_REMOVED lines=22> */
[----:B------:R-:W-:Y:S01]  /*7610*/  FFMA R137, R43, R51, R42 ;  /* 0x000000332b897223 */ /* 0x000fe2000000002a */
[C---:B-1----:R-:W-:Y:S01]  /*7620*/  FFMA R76, R28.reuse, R60, R76 ;  /* 0x0000003c1c4c7223 */ /* 0x042fe2000000004c */
[C---:B------:R-:W-:Y:S01]  /*7630*/  FFMA R70, R28.reuse, R56, R70 ;  /* 0x000000381c467223 */ /* 0x040fe20000000046 */
[C---:B------:R-:W-:Y:S01]  /*7640*/  FFMA R68, R28.reuse, R52, R68 ;  /* 0x000000341c447223 */ /* 0x040fe20000000044 */
[----:B------:R-:W-:Y:S01]  /*7650*/  FFMA R78, R28, R48, R78 ;  /* 0x000000301c4e7223 */ /* 0x000fe2000000004e */
[C---:B------:R-:W-:Y:S01]  /*7660*/  FFMA R25, R29.reuse, R61, R76 ;  /* 0x0000003d1d197223 */ /* 0x040fe2000000004c */
[----:B------:R-:W-:Y:S01]  /*7670*/  FFMA R27, R29, R57, R70 ;  /* 0x000000391d1b7223 */ /* 0x000fe20000000046 */
[C---:B--2---:R-:W-:Y:S01]  /*7680*/  FFMA R82, R32.reuse, R60, R82 ;  /* 0x0000003c20527223 */ /* 0x044fe20000000052 */
        /* <DEDUP_REMOVED lines=16> */
[----:B------:R-:W1:Y:S01]  /*7790*/  LDS.128 R24, [R120.X4+UR5+0x3150] ;  /* 0x0031500578187984 */ /* 0x000e620008004c00 */
[----:B------:R-:W-:Y:S01]  /*77a0*/  FFMA R78, R30, R50, R29 ;  /* 0x000000321e4e7223 */ /* 0x000fe2000000001d */
[-C--:B------:R-:W-:Y:S01]  /*77b0*/  FFMA R86, R32, R48.reuse, R86 ;  /* 0x0000003020567223 */ /* 0x080fe20000000056 */
[C---:B------:R-:W-:Y:S01]  /*77c0*/  FFMA R29, R33.reuse, R53, R74 ;  /* 0x00000035211d7223 */ /* 0x040fe2000000004a */
[C---:B------:R-:W-:Y:S01]  /*77d0*/  FFMA R94, R20.reuse, R48, R94 ;  /* 0x00000030145e7223 */ /* 0x040fe2000000005e */
        /* <DEDUP_REMOVED lines=9> */
[C---:B------:R-:W-:Y:S01]  /*7870*/  FFMA R80, R35.reuse, R59, R80 ;  /* 0x0000003b23507223 */ /* 0x040fe20000000050 */
[C---:B------:R-:W-:Y:S01]  /*7880*/  FFMA R74, R35.reuse, R55, R74 ;  /* 0x00000037234a7223 */ /* 0x040fe2000000004a */
[----:B------:R-:W-:Y:S01]  /*7890*/  FFMA R86, R35, R51, R86 ;  /* 0x0000003323567223 */ /* 0x000fe20000000056 */
[C---:B----4-:R-:W-:Y:S01]  /*78a0*/  FFMA R102, R36.reuse, R48, R102 ;  /* 0x0000003024667223 */ /* 0x050fe20000000066 */
[C---:B------:R-:W-:Y:S01]  /*78b0*/  FFMA R100, R36.reuse, R60, R100 ;  /* 0x0000003c24647223 */ /* 0x040fe20000000064 */
[C---:B------:R-:W-:Y:S01]  /*78c0*/  FFMA R98, R36.reuse, R56, R98 ;  /* 0x0000003824627223 */ /* 0x040fe20000000062 */
        /* <DEDUP_REMOVED lines=18> */
[----:B------:R-:W-:Y:S01]  /*79f0*/  FFMA R21, R65, R57, R106 ;  /* 0x0000003941157223 */ /* 0x000fe2000000006a */
[-C--:B------:R-:W-:Y:S01]  /*7a00*/  FFMA R68, R30, R54.reuse, R41 ;  /* 0x000000361e447223 */ /* 0x080fe20000000029 */
        /* <DEDUP_REMOVED lines=9> */
[----:B------:R-:W-:Y:S01]  /*7aa0*/  LDS.128 R28, [R125+0xe0] ;  /* 0x0000e0007d1c7984 */ /* 0x000fe20000000c00 */
[C---:B------:R-:W-:Y:S01]  /*7ab0*/  FFMA R100, R39.reuse, R63, R100 ;  /* 0x0000003f27647223 */ /* 0x040fe20000000064 */
[C---:B------:R-:W-:Y:S01]  /*7ac0*/  FFMA R98, R39.reuse, R59, R98 ;  /* 0x0000003b27627223 */ /* 0x040fe20000000062 */
[C---:B------:R-:W-:Y:S01]  /*7ad0*/  FFMA R96, R39.reuse, R55, R96 ;  /* 0x0000003727607223 */ /* 0x040fe20000000060 */
[----:B------:R-:W3:Y:S01]  /*7ae0*/  LDS.128 R20, [R120.X4+UR5+0x60] ;  /* 0x0000600578147984 */ /* 0x000ee20008004c00 */
[----:B------:R-:W-:Y:S01]  /*7af0*/  FFMA R102, R39, R51, R102 ;  /* 0x0000003327667223 */ /* 0x000fe20000000066 */
[----:B------:R-:W-:Y:S01]  /*7b00*/  FFMA R65, R65, R61, R108 ;  /* 0x0000003d41417223 */ /* 0x000fe2000000006c */
[C---:B-1----:R-:W-:Y:S01]  /*7b10*/  FFMA R64, R24.reuse, R52, R97 ;  /* 0x0000003418407223 */ /* 0x042fe20000000061 */
[----:B------:R-:W1:Y:S01]  /*7b20*/  LDS.128 R40, [R125+0x60] ;  /* 0x000060007d287984 */ /* 0x000e620000000c00 */
[----:B------:R-:W-:Y:S01]  /*7b30*/  FFMA R72, R24, R60, R72 ;  /* 0x0000003c18487223 */ /* 0x000fe20000000048 */
        /* <DEDUP_REMOVED lines=39> */
[C---:B-1----:R-:W-:Y:S01]  /*7db0*/  FFMA R32, R20.reuse, R40, R95 ;  /* 0x0000002814207223 */ /* 0x042fe2000000005f */
[C---:B----4-:R-:W-:Y:S01]  /*7dc0*/  FFMA R48, R20.reuse, R36, R127 ;  /* 0x0000002414307223 */ /* 0x050fe2000000007f */
[----:B------:R-:W-:Y:S01]  /*7dd0*/  FFMA R20, R20, R44, R129 ;  /* 0x0000002c14147223 */ /* 0x000fe20000000081 */
[C---:B------:R-:W-:Y:S01]  /*7de0*/  FFMA R51, R21.reuse, R29, R34 ;  /* 0x0000001d15337223 */ /* 0x040fe20000000022 */
[C---:B------:R-:W-:Y:S01]  /*7df0*/  FFMA R53, R21.reuse, R41, R32 ;  /* 0x0000002915357223 */ /* 0x040fe20000000020 */
[C---:B------:R-:W-:Y:S01]  /*7e00*/  FFMA R49, R21.reuse, R37, R48 ;  /* 0x0000002515317223 */ /* 0x040fe20000000030 */
[----:B------:R-:W1:Y:S01]  /*7e10*/  LDS.128 R32, [R120.X4+UR5+0x1e0] ;  /* 0x0001e00578207984 */ /* 0x000e620008004c00 */
        /* <DEDUP_REMOVED lines=57> */
[C---:B---3--:R-:W-:Y:S01]  /*81b0*/  FFMA R34, R20.reuse, R36, R75 ;  /* 0x0000002414227223 */ /* 0x048fe2000000004b */
        /* <DEDUP_REMOVED lines=20> */
[----:B------:R-:W-:Y:S01]  /*8300*/  FFMA R156, R23, R43, R156 ;  /* 0x0000002b179c7223 */ /* 0x000fe2000000009c */
[C---:B------:R-:W-:Y:S01]  /*8310*/  FFMA R55, R49.reuse, R37, R22 ;  /* 0x0000002531377223 */ /* 0x040fe20000000016 */
[----:B------:R-:W-:Y:S01]  /*8320*/  FFMA R69, R49, R29, R20 ;  /* 0x0000001d31457223 */ /* 0x000fe20000000014 */
[C---:B------:R-:W-:Y:S01]  /*8330*/  FFMA R52, R48.reuse, R44, R147 ;  /* 0x0000002c30347223 */ /* 0x040fe20000000093 */
[----:B------:R-:W2:Y:S01]  /*8340*/  LDS.128 R20, [R120.X4+UR5+0x2060] ;  /* 0x0020600578147984 */ /* 0x000ea20008004c00 */
[----:B------:R-:W-:-:S02]  /*8350*/  FFMA R48, R48, R40, R149 ;  /* 0x0000002830307223 */ /* 0x000fc40000000095 */
        /* <DEDUP_REMOVED lines=36> */
[C---:B------:R-:W-:Y:S01]  /*85a0*/  FFMA R32, R34.reuse, R30, R77 ;  /* 0x0000001e22207223 */ /* 0x040fe2000000004d */
[----:B------:R-:W-:Y:S01]  /*85b0*/  FFMA R152, R27, R43, R152 ;  /* 0x0000002b1b987223 */ /* 0x000fe20000000098 */
[----:B------:R-:W-:Y:S01]  /*85c0*/  FFMA R34, R34, R42, R33 ;  /* 0x0000002a22227223 */ /* 0x000fe20000000021 */
[----:B------:R-:W3:Y:S01]  /*85d0*/  LDS.128 R24, [R120.X4+UR5+0x2160] ;  /* 0x0021600578187984 */ /* 0x000ee20008004c00 */
        /* <DEDUP_REMOVED lines=66> */
[----:B------:R-:W-:Y:S01]  /*8a00*/  FFMA R107, R35, R47, R50 ;  /* 0x0000002f236b7223 */ /* 0x000fe20000000032 */
[----:B------:R-:W-:Y:S01]  /*8a10*/  FFMA R32, R34, R42, R49 ;  /* 0x0000002a22207223 */ /* 0x000fe20000000031 */
[----:B-1----:R-:W-:Y:S01]  /*8a20*/  FFMA R102, R52, R40, R102 ;  /* 0x0000002834667223 */ /* 0x002fe20000000066 */
        /* <DEDUP_REMOVED lines=9> */
[C---:B------:R-:W-:Y:S01]  /*8ac0*/  FFMA R35, R53.reuse, R37, R98 ;  /* 0x0000002535237223 */ /* 0x040fe20000000062 */
[----:B------:R-:W-:Y:S01]  /*8ad0*/  FFMA R32, R54, R42, R49 ;  /* 0x0000002a36207223 */ /* 0x000fe20000000031 */
[-C--:B------:R-:W-:Y:S01]  /*8ae0*/  FFMA R53, R53, R29.reuse, R96 ;  /* 0x0000001d35357223 */ /* 0x080fe20000000060 */
[----:B------:R-:W1:Y:S01]  /*8af0*/  LDS.128 R48, [R120.X4+UR5+0x31e0] ;  /* 0x0031e00578307984 */ /* 0x000e620008004c00 */
[C---:B---3--:R-:W-:Y:S01]  /*8b00*/  FFMA R104, R20.reuse, R28, R104 ;  /* 0x0000001c14687223 */ /* 0x048fe20000000068 */
[C---:B------:R-:W-:Y:S01]  /*8b10*/  FFMA R106, R20.reuse, R36, R106 ;  /* 0x00000024146a7223 */ /* 0x040fe2000000006a */
[----:B------:R-:W-:Y:S01]  /*8b20*/  FFMA R110, R20, R40, R110 ;  /* 0x00000028146e7223 */ /* 0x000fe2000000006e */
[C---:B------:R-:W-:Y:S01]  /*8b30*/  FFMA R52, R54.reuse, R46, R33 ;  /* 0x0000002e36347223 */ /* 0x040fe20000000021 */
[----:B------:R-:W-:Y:S01]  /*8b40*/  FFMA R34, R54, R38, R35 ;  /* 0x0000002636227223 */ /* 0x000fe20000000023 */
[----:B------:R-:W-:Y:S01]  /*8b50*/  FFMA R108, R20, R44, R108 ;  /* 0x0000002c146c7223 */ /* 0x000fe2000000006c */
[C---:B------:R-:W-:Y:S01]  /*8b60*/  FFMA R35, R21.reuse, R29, R104 ;  /* 0x0000001d15237223 */ /* 0x040fe20000000068 */
[C---:B------:R-:W-:Y:S01]  /*8b70*/  FFMA R33, R21.reuse, R37, R106 ;  /* 0x0000002515217223 */ /* 0x040fe2000000006a */
[-C--:B------:R-:W-:Y:S01]  /*8b80*/  FFMA R54, R54, R30.reuse, R53 ;  /* 0x0000001e36367223 */ /* 0x080fe20000000035 */
[----:B------:R-:W-:Y:S01]  /*8b90*/  FFMA R53, R21, R41, R110 ;  /* 0x0000002915357223 */ /* 0x000fe2000000006e */
[C---:B------:R-:W-:Y:S01]  /*8ba0*/  FFMA R103, R55.reuse, R39, R34 ;  /* 0x0000002737677223 */ /* 0x040fe20000000022 */
[----:B------:R-:W-:Y:S01]  /*8bb0*/  FFMA R151, R55, R43, R32 ;  /* 0x0000002b37977223 */ /* 0x000fe20000000020 */
[----:B------:R-:W-:Y:S01]  /*8bc0*/  FFMA R21, R21, R45, R108 ;  /* 0x0000002d15157223 */ /* 0x000fe2000000006c */
[C---:B------:R-:W-:Y:S01]  /*8bd0*/  FFMA R20, R22.reuse, R30, R35 ;  /* 0x0000001e16147223 */ /* 0x040fe20000000023 */
[C---:B------:R-:W-:Y:S01]  /*8be0*/  FFMA R68, R22.reuse, R38, R33 ;  /* 0x0000002616447223 */ /* 0x040fe20000000021 */
[----:B------:R-:W-:Y:S01]  /*8bf0*/  LDS.128 R108, [R120.X4+UR5+0x70] ;  /* 0x00007005786c7984 */ /* 0x000fe20008004c00 */
[C---:B------:R-:W-:Y:S01]  /*8c00*/  FFMA R105, R55.reuse, R47, R52 ;  /* 0x0000002f37697223 */ /* 0x040fe20000000034 */
[-C--:B------:R-:W-:Y:S01]  /*8c10*/  FFMA R101, R55, R31.reuse, R54 ;  /* 0x0000001f37657223 */ /* 0x080fe20000000036 */
[C---:B------:R-:W-:Y:S01]  /*8c20*/  FFMA R98, R22.reuse, R42, R53 ;  /* 0x0000002a16627223 */ /* 0x040fe20000000035 */
[----:B------:R-:W3:Y:S01]  /*8c30*/  LDS.128 R32, [R125+0xf0] ;  /* 0x0000f0007d207984 */ /* 0x000ee20000000c00 */
[----:B------:R-:W-:Y:S01]  /*8c40*/  FFMA R96, R22, R46, R21 ;  /* 0x0000002e16607223 */ /* 0x000fe20000000015 */
[C---:B------:R-:W-:Y:S01]  /*8c50*/  FFMA R163, R23.reuse, R31, R20 ;  /* 0x0000001f17a37223 */ /* 0x040fe20000000014 */
[C---:B--2---:R-:W-:Y:S01]  /*8c60*/  FFMA R22, R24.reuse, R36, R99 ;  /* 0x0000002418167223 */ /* 0x044fe20000000063 */
[----:B------:R-:W2:Y:S01]  /*8c70*/  LDS.128 R76, [R125+0x170] ;  /* 0x000170007d4c7984 */ /* 0x000ea20000000c00 */
[C---:B------:R-:W-:Y:S01]  /*8c80*/  FFMA R20, R24.reuse, R28, R97 ;  /* 0x0000001c18147223 */ /* 0x040fe20000000061 */
[C---:B------:R-:W-:Y:S01]  /*8c90*/  FFMA R96, R23.reuse, R47, R96 ;  /* 0x0000002f17607223 */ /* 0x040fe20000000060 */
[C---:B------:R-:W-:Y:S01]  /*8ca0*/  FFMA R165, R23.reuse, R39, R68 ;  /* 0x0000002717a57223 */ /* 0x040fe20000000044 */
[----:B------:R-:W4:Y:S01]  /*8cb0*/  LDS.128 R52, [R125+0x70] ;  /* 0x000070007d347984 */ /* 0x000f220000000c00 */
[----:B------:R-:W-:Y:S01]  /*8cc0*/  FFMA R98, R23, R43, R98 ;  /* 0x0000002b17627223 */ /* 0x000fe20000000062 */
[C---:B------:R-:W-:Y:S01]  /*8cd0*/  FFMA R99, R25.reuse, R37, R22 ;  /* 0x0000002519637223 */ /* 0x040fe20000000016 */
[C---:B------:R-:W-:Y:S01]  /*8ce0*/  FFMA R72, R24.reuse, R44, R72 ;  /* 0x0000002c18487223 */ /* 0x040fe20000000048 */
[----:B------:R1:W4:Y:S01]  /*8cf0*/  LDS.128 R92, [R125+0x1f0] ;  /* 0x0001f0007d5c7984 */ /* 0x0003220000000c00 */
[----:B------:R-:W-:Y:S01]  /*8d00*/  FFMA R84, R24, R40, R84 ;  /* 0x0000002818547223 */ /* 0x000fe20000000054 */
[----:B------:R-:W-:Y:S01]  /*8d10*/  FFMA R68, R26, R38, R99 ;  /* 0x000000261a447223 */ /* 0x000fe20000000063 */
[----:B------:R-:W-:-:S03]  /*8d20*/  FFMA R97, R25, R45, R72 ;  /* 0x0000002d19617223 */ /* 0x000fc60000000048 */
[----:B------:R-:W-:Y:S01]  /*8d30*/  FFMA R99, R27, R39, R68 ;  /* 0x000000271b637223 */ /* 0x000fe20000000044 */
[----:B------:R-:W-:Y:S01]  /*8d40*/  FFMA R70, R26, R46, R97 ;  /* 0x0000002e1a467223 */ /* 0x000fe20000000061 */
[C---:B-1----:R-:W-:Y:S01]  /*8d50*/  FFMA R125, R25.reuse, R29, R20 ;  /* 0x0000001d197d7223 */ /* 0x042fe20000000014 */
[----:B------:R-:W-:Y:S01]  /*8d60*/  FFMA R25, R25, R41, R84 ;  /* 0x0000002919197223 */ /* 0x000fe20000000054 */
[----:B------:R-:W1:Y:S01]  /*8d70*/  LDS.128 R20, [R120.X4+UR5+0xf0] ;  /* 0x0000f00578147984 */ /* 0x000e620008004c00 */
        /* <DEDUP_REMOVED lines=12> */
[----:B------:R-:W-:Y:S01]  /*8e40*/  FFMA R40, R48, R40, R61 ;  /* 0x0000002830287223 */ /* 0x000fe2000000003d */
[----:B------:R-:W-:Y:S01]  /*8e50*/  FFMA R37, R49, R37, R36 ;  /* 0x0000002531257223 */ /* 0x000fe20000000024 */
[----:B------:R-:W-:Y:S01]  /*8e60*/  FFMA R102, R50, R46, R45 ;  /* 0x0000002e32667223 */ /* 0x000fe2000000002d */
[----:B------:R-:W-:Y:S01]  /*8e70*/  FFMA R106, R51, R31, R106 ;  /* 0x0000001f336a7223 */ /* 0x000fe2000000006a */
[----:B------:R-:W-:Y:S01]  /*8e80*/  FFMA R41, R49, R41, R40 ;  /* 0x0000002931297223 */ /* 0x000fe20000000028 */
[----:B---3--:R-:W-:Y:S01]  /*8e90*/  FFMA R148, R108, R32, R148 ;  /* 0x000000206c947223 */ /* 0x008fe20000000094 */
[C---:B------:R-:W-:Y:S01]  /*8ea0*/  FFMA R104, R50.reuse, R38, R37 ;  /* 0x0000002632687223 */ /* 0x040fe20000000025 */
[----:B------:R-:W-:Y:S01]  /*8eb0*/  FFMA R102, R51, R47, R102 ;  /* 0x0000002f33667223 */ /* 0x000fe20000000066 */
[----:B------:R-:W-:Y:S01]  /*8ec0*/  FFMA R164, R50, R42, R41 ;  /* 0x0000002a32a47223 */ /* 0x000fe20000000029 */
[C---:B--2---:R-:W-:Y:S01]  /*8ed0*/  FFMA R150, R108.reuse, R76, R150 ;  /* 0x0000004c6c967223 */ /* 0x044fe20000000096 */
[----:B------:R-:W-:Y:S01]  /*8ee0*/  FFMA R31, R109, R33, R148 ;  /* 0x000000216d1f7223 */ /* 0x000fe20000000094 */
[----:B------:R-:W2:Y:S01]  /*8ef0*/  LDS.128 R44, [R120.X4+UR5+0x1f0] ;  /* 0x0001f005782c7984 */ /* 0x000ea20008004c00 */
[----:B------:R-:W-:Y:S01]  /*8f00*/  FFMA R104, R51, R39, R104 ;  /* 0x0000002733687223 */ /* 0x000fe20000000068 */
[----:B----4-:R-:W-:Y:S01]  /*8f10*/  FFMA R146, R108, R52, R146 ;  /* 0x000000346c927223 */ /* 0x010fe20000000092 */
[----:B------:R-:W-:Y:S01]  /*8f20*/  FFMA R29, R109, R77, R150 ;  /* 0x0000004d6d1d7223 */ /* 0x000fe20000000096 */
[----:B------:R-:W-:Y:S01]  /*8f30*/  FFMA R28, R110, R34, R31 ;  /* 0x000000226e1c7223 */ /* 0x000fe2000000001f */
[----:B------:R-:W-:Y:S01]  /*8f40*/  FFMA R164, R51, R43, R164 ;  /* 0x0000002b33a47223 */ /* 0x000fe200000000a4 */
[----:B------:R-:W-:Y:S01]  /*8f50*/  FFMA R162, R108, R92, R162 ;  /* 0x0000005c6ca27223 */ /* 0x000fe200000000a2 */
[----:B------:R-:W-:Y:S01]  /*8f60*/  FFMA R37, R109, R53, R146 ;  /* 0x000000356d257223 */ /* 0x000fe20000000092 */
[----:B------:R-:W-:-:S02]  /*8f70*/  FFMA R30, R110, R78, R29 ;  /* 0x0000004e6e1e7223 */ /* 0x000fc4000000001d */
[----:B------:R-:W-:Y:S01]  /*8f80*/  FFMA R109, R109, R93, R162 ;  /* 0x0000005d6d6d7223 */ /* 0x000fe200000000a2 */
[----:B------:R-:W-:-:S03]  /*8f90*/  FFMA R108, R110, R54, R37 ;  /* 0x000000366e6c7223 */ /* 0x000fc60000000025 */
[----:B------:R-:W-:Y:S01]  /*8fa0*/  FFMA R36, R110, R94, R109 ;  /* 0x0000005e6e247223 */ /* 0x000fe2000000006d */
[C---:B------:R-:W-:Y:S01]  /*8fb0*/  FFMA R109, R111.reuse, R35, R28 ;  /* 0x000000236f6d7223 */ /* 0x040fe2000000001c */
[C---:B-1----:R-:W-:Y:S01]  /*8fc0*/  FFMA R28, R20.reuse, R32, R65 ;  /* 0x00000020141c7223 */ /* 0x042fe20000000041 */
        /* <DEDUP_REMOVED lines=37> */
[C---:B------:R-:W-:Y:S01]  /*9220*/  FFMA R37, R27.reuse, R35, R24 ;  /* 0x000000231b257223 */ /* 0x040fe20000000018 */
[----:B------:R-:W-:Y:S01]  /*9230*/  FFMA R36, R27, R55, R26 ;  /* 0x000000371b247223 */ /* 0x000fe2000000001a */
[----:B------:R-:W-:Y:S01]  /*9240*/  FFMA R158, R44, R52, R158 ;  /* 0x000000342c9e7223 */ /* 0x000fe2000000009e */
        /* <DEDUP_REMOVED lines=77> */
[----:B------:R-:W4:Y:S01]  /*9720*/  LDS.128 R60, [R120.X4+UR5+0x21f0] ;  /* 0x0021f005783c7984 */ /* 0x000f220008004c00 */
[C---:B------:R-:W-:Y:S01]  /*9730*/  FFMA R51, R47.reuse, R95, R48 ;  /* 0x0000005f2f337223 */ /* 0x040fe20000000030 */
[C---:B------:R-:W-:Y:S01]  /*9740*/  FFMA R49, R47.reuse, R35, R44 ;  /* 0x000000232f317223 */ /* 0x040fe2000000002c */
[C---:B------:R-:W-:Y:S01]  /*9750*/  FFMA R48, R47.reuse, R55, R46 ;  /* 0x000000372f307223 */ /* 0x040fe2000000002e */
[C---:B---3--:R-:W-:Y:S01]  /*9760*/  FFMA R56, R28.reuse, R92, R139 ;  /* 0x0000005c1c387223 */ /* 0x048fe2000000008b */
        /* <DEDUP_REMOVED lines=86> */
[----:B------:R-:W-:Y:S01]  /*9cd0*/  IADD3 R144, P0, R0, UR6, RZ ;  /* 0x0000000600907c10 */ /* 0x000fe2000ff1e0ff */
[----:B------:R-:W-:Y:S01]  /*9ce0*/  FFMA R62, R59, R79, R62 ;  /* 0x0000004f3b3e7223 */ /* 0x000fe2000000003e */
[C---:B------:R-:W-:Y:S01]  /*9cf0*/  FFMA R57, R21.reuse, R93, R96 ;  /* 0x0000005d15397223 */ /* 0x040fe20000000060 */
[C---:B------:R-:W-:Y:S01]  /*9d00*/  FFMA R59, R21.reuse, R77, R58 ;  /* 0x0000004d153b7223 */ /* 0x040fe2000000003a */
[C---:B------:R-:W-:Y:S01]  /*9d10*/  FFMA R101, R21.reuse, R33, R56 ;  /* 0x0000002115657223 */ /* 0x040fe20000000038 */
[----:B------:R-:W-:Y:S01]  /*9d20*/  FFMA R21, R21, R53, R98 ;  /* 0x0000003515157223 */ /* 0x000fe20000000062 */
[----:B------:R-:W-:Y:S01]  /*9d30*/  IADD3.X R145, R3, UR7, RZ, P0, !PT ;  /* 0x0000000703917c10 */ /* 0x000fe200087fe4ff */
[C---:B------:R-:W-:Y:S01]  /*9d40*/  FFMA R56, R22.reuse, R94, R57 ;  /* 0x0000005e16387223 */ /* 0x040fe20000000039 */
[----:B------:R-:W-:Y:S01]  /*9d50*/  ISETP.GE.U32.AND P0, PT, R123, R121, PT ;  /* 0x000000797b00720c */ /* 0x000fe20003f06070 */
[C---:B------:R-:W-:Y:S01]  /*9d60*/  FFMA R58, R22.reuse, R78, R59 ;  /* 0x0000004e163a7223 */ /* 0x040fe2000000003b */
[C---:B------:R-:W-:Y:S01]  /*9d70*/  FFMA R20, R22.reuse, R34, R101 ;  /* 0x0000002216147223 */ /* 0x040fe20000000065 */
[----:B------:R-:W-:Y:S01]  /*9d80*/  FFMA R22, R22, R54, R21 ;  /* 0x0000003616167223 */ /* 0x000fe20000000015 */
[----:B------:R-:W-:Y:S01]  /*9d90*/  IADD3 R142, P2, R2, UR6, RZ ;  /* 0x00000006028e7c10 */ /* 0x000fe2000ff5e0ff */
[C---:B------:R-:W-:Y:S01]  /*9da0*/  FFMA R59, R23.reuse, R95, R56 ;  /* 0x0000005f173b7223 */ /* 0x040fe20000000038 */
[C---:B---3--:R-:W-:Y:S01]  /*9db0*/  FFMA R146, R88.reuse, R52, R100 ;  /* 0x0000003458927223 */ /* 0x048fe20000000064 */
[C---:B------:R-:W-:Y:S01]  /*9dc0*/  FFMA R58, R23.reuse, R79, R58 ;  /* 0x0000004f173a7223 */ /* 0x040fe2000000003a */
[C---:B------:R-:W-:Y:S01]  /*9dd0*/  FFMA R57, R23.reuse, R35, R20 ;  /* 0x0000002317397223 */ /* 0x040fe20000000014 */
[----:B------:R-:W-:Y:S01]  /*9de0*/  FFMA R56, R23, R55, R22 ;  /* 0x0000003717387223 */ /* 0x000fe20000000016 */
[----:B------:R-:W-:Y:S01]  /*9df0*/  IADD3.X R143, R5, UR7, RZ, P2, !PT ;  /* 0x00000007058f7c10 */ /* 0x000fe200097fe4ff */
[----:B------:R-:W1:Y:S01]  /*9e00*/  LDS.128 R20, [R120.X4+UR5+0x31f0] ;  /* 0x0031f00578147984 */ /* 0x000e620008004c00 */
[C---:B------:R-:W-:Y:S01]  /*9e10*/  LEA R103, R119.reuse, R138, 0xe ;  /* 0x0000008a77677211 */ /* 0x040fe200078e70ff */
[----:B------:R-:W-:Y:S01]  /*9e20*/  FFMA R150, R88, R76, R99 ;  /* 0x0000004c58967223 */ /* 0x000fe20000000063 */
[----:B------:R-:W-:Y:S01]  /*9e30*/  IADD3 R100, P1, R6, UR6, RZ ;  /* 0x0000000606647c10 */ /* 0x000fe2000ff3e0ff */
[----:B------:R-:W-:Y:S06]  /*9e40*/  BAR.SYNC 0x0 ;  /* 0x0000000000007b1d */ /* 0x000fec0000000000 */
[----:B------:R-:W-:Y:S01]  /*9e50*/  IADD3 R140, P3, R4, UR6, RZ ;  /* 0x00000006048c7c10 */ /* 0x000fe2000ff7e0ff */
[----:B------:R-:W-:Y:S01]  /*9e60*/  @!PT LDS RZ, [RZ] ;  /* 0x00000000fffff984 */ /* 0x000fe20000000800 */
[----:B------:R-:W-:Y:S01]  /*9e70*/  @!PT LDS RZ, [RZ] ;  /* 0x00000000fffff984 */ /* 0x000fe20000000800 */
[----:B------:R-:W-:Y:S01]  /*9e80*/  @!PT LDS RZ, [RZ] ;  /* 0x00000000fffff984 */ /* 0x000fe20000000800 */
[----:B------:R2:W-:Y:S01]  /*9e90*/  LDGSTS.E.BYPASS.128 [R103], [R144.64], !P0 ;  /* 0x0000000090677fae */ /* 0x0005e2000c101c4a */
[----:B------:R-:W-:Y:S01]  /*9ea0*/  IADD3 R98, P2, R8, UR6, RZ ;  /* 0x0000000608627c10 */ /* 0x000fe2000ff5e0ff */
[C---:B------:R-:W-:Y:S01]  /*9eb0*/  FFMA R148, R88.reuse, R32, R97 ;  /* 0x0000002058947223 */ /* 0x040fe20000000061 */
[----:B------:R-:W-:Y:S01]  /*9ec0*/  LEA R105, R119, R136, 0xe ;  /* 0x0000008877697211 */ /* 0x000fe200078e70ff */
[----:B------:R-:W-:Y:S01]  /*9ed0*/  FFMA R88, R88, R92, R125 ;  /* 0x0000005c58587223 */ /* 0x000fe2000000007d */
[----:B------:R-:W-:Y:S01]  /*9ee0*/  IADD3.X R101, R9, UR7, RZ, P1, !PT ;  /* 0x0000000709657c10 */ /* 0x000fe20008ffe4ff */
[----:B------:R-:W-:Y:S01]  /*9ef0*/  USHF.L.U32 UR5, UR4, 0xe, URZ ;  /* 0x0000000e04057899 */ /* 0x000fe2000800063f */
[----:B------:R-:W-:Y:S01]  /*9f00*/  IADD3.X R141, R7, UR7, RZ, P3, !PT ;  /* 0x00000007078d7c10 */ /* 0x000fe20009ffe4ff */
[----:B------:R3:W-:Y:S01]  /*9f10*/  LDGSTS.E.BYPASS.128 [R105], [R142.64], !P0 ;  /* 0x000000008e697fae */ /* 0x0007e2000c101c4a */
[----:B------:R-:W-:-:S02]  /*9f20*/  LEA R107, R119, R134, 0xe ;  /* 0x00000086776b7211 */ /* 0x000fc400078e70ff */
[----:B------:R-:W-:Y:S02]  /*9f30*/  IADD3 R96, P1, R10, UR6, RZ ;  /* 0x000000060a607c10 */ /* 0x000fe4000ff3e0ff */
[----:B------:R-:W-:Y:S01]  /*9f40*/  IADD3.X R99, R11, UR7, RZ, P2, !PT ;  /* 0x000000070b637c10 */ /* 0x000fe200097fe4ff */
[----:B------:R4:W-:Y:S01]  /*9f50*/  LDGSTS.E.BYPASS.128 [R107], [R140.64], !P0 ;  /* 0x000000008c6b7fae */ /* 0x0009e2000c101c4a */
[----:B--2---:R-:W-:Y:S02]  /*9f60*/  IADD3 R144, P2, R12, UR6, RZ ;  /* 0x000000060c907c10 */ /* 0x004fe4000ff5e0ff */
[----:B------:R-:W-:Y:S02]  /*9f70*/  LEA R125, R119, R132, 0xe ;  /* 0x00000084777d7211 */ /* 0x000fe400078e70ff */
[----:B------:R-:W-:Y:S02]  /*9f80*/  IADD3.X R97, R13, UR7, RZ, P1, !PT ;  /* 0x000000070d617c10 */ /* 0x000fe40008ffe4ff */
[----:B------:R-:W-:Y:S01]  /*9f90*/  LEA R103, R119, R130, 0xe ;  /* 0x0000008277677211 */ /* 0x000fe200078e70ff */
[----:B------:R2:W-:Y:S01]  /*9fa0*/  LDGSTS.E.BYPASS.128 [R125], [R100.64], !P0 ;  /* 0x00000000647d7fae */ /* 0x0005e2000c101c4a */
[----:B---3--:R-:W-:-:S02]  /*9fb0*/  IADD3 R142, P1, R14, UR6, RZ ;  /* 0x000000060e8e7c10 */ /* 0x008fc4000ff3e0ff */
[----:B------:R-:W-:Y:S01]  /*9fc0*/  IADD3.X R145, R15, UR7, RZ, P2, !PT ;  /* 0x000000070f917c10 */ /* 0x000fe200097fe4ff */
[----:B------:R3:W-:Y:S01]  /*9fd0*/  LDGSTS.E.BYPASS.128 [R103], [R98.64], !P0 ;  /* 0x0000000062677fae */ /* 0x0007e2000c101c4a */
[C---:B------:R-:W-:Y:S02]  /*9fe0*/  LEA R105, R119.reuse, R128, 0xe ;  /* 0x0000008077697211 */ /* 0x040fe400078e70ff */
[----:B----4-:R-:W-:Y:S01]  /*9ff0*/  IADD3 R140, P2, R16, UR6, RZ ;  /* 0x00000006108c7c10 */ /* 0x010fe2000ff5e0ff */
[C---:B-1----:R-:W-:Y:S01]  /*a000*/  FFMA R102, R20.reuse, R92, R102 ;  /* 0x0000005c14667223 */ /* 0x042fe20000000066 */
[----:B------:R-:W-:Y:S01]  /*a010*/  LEA R107, R119, R126, 0xe ;  /* 0x0000007e776b7211 */ /* 0x000fe200078e70ff */
[----:B------:R1:W-:Y:S01]  /*a020*/  LDGSTS.E.BYPASS.128 [R105], [R96.64], !P0 ;  /* 0x0000000060697fae */ /* 0x0003e2000c101c4a */
[----:B------:R-:W-:Y:S01]  /*a030*/  IADD3.X R143, R17, UR7, RZ, P1, !PT ;  /* 0x00000007118f7c10 */ /* 0x000fe20008ffe4ff */
[C---:B------:R-:W-:Y:S01]  /*a040*/  FFMA R104, R20.reuse, R76, R104 ;  /* 0x0000004c14687223 */ /* 0x040fe20000000068 */
[C---:B--2---:R-:W-:Y:S01]  /*a050*/  LEA R125, R119.reuse, R124, 0xe ;  /* 0x0000007c777d7211 */ /* 0x044fe200078e70ff */
[----:B------:R2:W-:Y:S01]  /*a060*/  LDGSTS.E.BYPASS.128 [R107], [R144.64], !P0 ;  /* 0x00000000906b7fae */ /* 0x0005e2000c101c4a */
[----:B------:R-:W-:Y:S01]  /*a070*/  LEA R127, R119, 0x8000, 0xd ;  /* 0x00008000777f7811 */ /* 0x000fe200078e68ff */
[----:B------:R-:W-:Y:S01]  /*a080*/  FFMA R164, R20, R52, R164 ;  /* 0x0000003414a47223 */ /* 0x000fe200000000a4 */
[----:B------:R-:W-:Y:S01]  /*a090*/  IADD3.X R141, R19, UR7, RZ, P2, !PT ;  /* 0x00000007138d7c10 */ /* 0x000fe200097fe4ff */
[----:B------:R4:W-:Y:S01]  /*a0a0*/  LDGSTS.E.BYPASS.128 [R125], [R142.64], !P0 ;  /* 0x000000008e7d7fae */ /* 0x0009e2000c101c4a */
[----:B------:R-:W-:Y:S01]  /*a0b0*/  IADD3 R100, P1, R18, UR6, RZ ;  /* 0x0000000612647c10 */ /* 0x000fe2000ff3e0ff */
[----:B------:R-:W-:Y:S01]  /*a0c0*/  FFMA R106, R20, R32, R106 ;  /* 0x00000020146a7223 */ /* 0x000fe2000000006a */
[----:B---3--:R-:W-:Y:S01]  /*a0d0*/  IADD3 R98, P2, R114, UR6, RZ ;  /* 0x0000000672627c10 */ /* 0x008fe2000ff5e0ff */
[----:B------:R-:W0:Y:S01]  /*a0e0*/  LDGDEPBAR ;  /* 0x00000000000079af */ /* 0x000e220000000000 */
[----:B-1----:R-:W-:Y:S01]  /*a0f0*/  IADD3 R96, P3, R116, UR6, RZ ;  /* 0x0000000674607c10 */ /* 0x002fe2000ff7e0ff */
[C---:B------:R-:W-:Y:S01]  /*a100*/  FFMA R105, R89.reuse, R77, R150 ;  /* 0x0000004d59697223 */ /* 0x040fe20000000096 */
[----:B------:R-:W-:Y:S01]  /*a110*/  IADD3 R103, R138, R127, RZ ;  /* 0x0000007f8a677210 */ /* 0x000fe20007ffe0ff */
[----:B--2---:R-:W-:Y:S01]  /*a120*/  FFMA R107, R89, R33, R148 ;  /* 0x00000021596b7223 */ /* 0x004fe20000000094 */
[----:B------:R-:W-:Y:S01]  /*a130*/  IADD3.X R101, R112, UR7, RZ, P1, !PT ;  /* 0x0000000770657c10 */ /* 0x000fe20008ffe4ff */
[----:B------:R-:W-:Y:S01]  /*a140*/  FFMA R77, R21, R77, R104 ;  /* 0x0000004d154d7223 */ /* 0x000fe20000000068 */
[-C--:B------:R-:W-:Y:S01]  /*a150*/  IADD3 R129, R136, R127.reuse, RZ ;  /* 0x0000007f88817210 */ /* 0x080fe20007ffe0ff */
[----:B------:R1:W-:Y:S01]  /*a160*/  LDGSTS.E.BYPASS.128 [R103], [R140.64], !P0 ;  /* 0x000000008c677fae */ /* 0x0003e2000c101c4a */
[----:B------:R-:W-:Y:S01]  /*a170*/  IADD3.X R99, R113, UR7, RZ, P2, !PT ;  /* 0x0000000771637c10 */ /* 0x000fe200097fe4ff */
[----:B------:R-:W-:Y:S01]  /*a180*/  UIADD3 UR6, UP1, UR6, 0x80, URZ ;  /* 0x0000008006067890 */ /* 0x000fe2000ff3e03f */
[-C--:B----4-:R-:W-:Y:S01]  /*a190*/  IADD3 R125, R134, R127.reuse, RZ ;  /* 0x0000007f867d7210 */ /* 0x090fe20007ffe0ff */
[----:B------:R2:W-:Y:S01]  /*a1a0*/  LDGSTS.E.BYPASS.128 [R129], [R100.64], !P0 ;  /* 0x0000000064817fae */ /* 0x0005e2000c101c4a */
[----:B------:R-:W-:Y:S01]  /*a1b0*/  IADD3.X R97, R115, UR7, RZ, P3, !PT ;  /* 0x0000000773617c10 */ /* 0x000fe20009ffe4ff */
[----:B------:R-:W-:Y:S01]  /*a1c0*/  UIADD3.X UR7, URZ, UR7, URZ, UP1, !UPT ;  /* 0x000000073f077290 */ /* 0x000fe20008ffe43f */
[----:B------:R-:W-:Y:S01]  /*a1d0*/  IADD3 R127, R132, R127, RZ ;  /* 0x0000007f847f7210 */ /* 0x000fe20007ffe0ff */
[----:B------:R3:W-:Y:S04]  /*a1e0*/  LDGSTS.E.BYPASS.128 [R125], [R98.64], !P0 ;  /* 0x00000000627d7fae */ /* 0x0007e8000c101c4a */
[----:B------:R4:W-:Y:S01]  /*a1f0*/  LDGSTS.E.BYPASS.128 [R127], [R96.64], !P0 ;  /* 0x00000000607f7fae */ /* 0x0009e2000c101c4a */
[----:B------:R-:W-:Y:S01]  /*a200*/  ISETP.GE.U32.AND P0, PT, R123, 0x8c, PT ;  /* 0x0000008c7b00780c */ /* 0x000fe20003f06070 */
[C---:B-1----:R-:W-:Y:S01]  /*a210*/  FFMA R103, R89.reuse, R93, R88 ;  /* 0x0000005d59677223 */ /* 0x042fe20000000058 */
[----:B------:R-:W-:Y:S01]  /*a220*/  FFMA R89, R89, R53, R146 ;  /* 0x0000003559597223 */ /* 0x000fe20000000092 */
[----:B------:R-:W0:Y:S01]  /*a230*/  LDGDEPBAR ;  /* 0x00000000000079af */ /* 0x000e220000000000 */
[C---:B------:R-:W-:Y:S01]  /*a240*/  FFMA R93, R21.reuse, R93, R102 ;  /* 0x0000005d155d7223 */ /* 0x040fe20000000066 */
[C---:B------:R-:W-:Y:S01]  /*a250*/  FFMA R53, R21.reuse, R53, R164 ;  /* 0x0000003515357223 */ /* 0x040fe200000000a4 */
[----:B------:R-:W-:Y:S01]  /*a260*/  FFMA R21, R21, R33, R106 ;  /* 0x0000002115157223 */ /* 0x000fe2000000006a */
[C---:B------:R-:W-:Y:S01]  /*a270*/  FFMA R142, R90.reuse, R94, R103 ;  /* 0x0000005e5a8e7223 */ /* 0x040fe20000000067 */
[C---:B------:R-:W-:Y:S01]  /*a280*/  FFMA R140, R90.reuse, R78, R105 ;  /* 0x0000004e5a8c7223 */ /* 0x040fe20000000069 */
[C---:B------:R-:W-:Y:S01]  /*a290*/  FFMA R88, R90.reuse, R34, R107 ;  /* 0x000000225a587223 */ /* 0x040fe2000000006b */
[-C--:B------:R-:W-:Y:S01]  /*a2a0*/  FFMA R90, R90, R54.reuse, R89 ;  /* 0x000000365a5a7223 */ /* 0x080fe20000000059 */
[C---:B------:R-:W-:Y:S01]  /*a2b0*/  FFMA R54, R22.reuse, R54, R53 ;  /* 0x0000003616367223 */ /* 0x040fe20000000035 */
[C---:B------:R-:W-:Y:S01]  /*a2c0*/  FFMA R34, R22.reuse, R34, R21 ;  /* 0x0000002216227223 */ /* 0x040fe20000000015 */
[C---:B------:R-:W-:Y:S01]  /*a2d0*/  FFMA R78, R22.reuse, R78, R77 ;  /* 0x0000004e164e7223 */ /* 0x040fe2000000004d */
[----:B------:R-:W-:Y:S01]  /*a2e0*/  FFMA R22, R22, R94, R93 ;  /* 0x0000005e16167223 */ /* 0x000fe2000000005d */
[C---:B---3--:R-:W-:Y:S01]  /*a2f0*/  FFMA R99, R91.reuse, R95, R142 ;  /* 0x0000005f5b637223 */ /* 0x048fe2000000008e */
[C---:B------:R-:W-:Y:S01]  /*a300*/  FFMA R98, R91.reuse, R79, R140 ;  /* 0x0000004f5b627223 */ /* 0x040fe2000000008c */
[C---:B----4-:R-:W-:Y:S01]  /*a310*/  FFMA R97, R91.reuse, R35, R88 ;  /* 0x000000235b617223 */ /* 0x050fe20000000058 */
[----:B------:R-:W-:Y:S01]  /*a320*/  FFMA R96, R91, R55, R90 ;  /* 0x000000375b607223 */ /* 0x000fe2000000005a */
[C---:B------:R-:W-:Y:S01]  /*a330*/  FFMA R95, R23.reuse, R95, R22 ;  /* 0x0000005f175f7223 */ /* 0x040fe20000000016 */
[C---:B------:R-:W-:Y:S01]  /*a340*/  FFMA R94, R23.reuse, R79, R78 ;  /* 0x0000004f175e7223 */ /* 0x040fe2000000004e */
[C---:B------:R-:W-:Y:S01]  /*a350*/  FFMA R93, R23.reuse, R35, R34 ;  /* 0x00000023175d7223 */ /* 0x040fe20000000022 */
[----:B------:R-:W-:Y:S01]  /*a360*/  FFMA R92, R23, R55, R54 ;  /* 0x00000037175c7223 */ /* 0x000fe20000000036 */
[----:B------:R-:W-:-:S04]  /*a370*/  DEPBAR.LE SB0, 0x2 ;  /* 0x000080800000791a */ /* 0x000fc80000000000 */
[----:B------:R-:W-:Y:S06]  /*a380*/  BAR.SYNC 0x0 ;  /* 0x0000000000007b1d */ /* 0x000fec0000000000 */
[----:B--2---:R-:W-:Y:S01]  /*a390*/  @P0 CALL.REL.NOINC `(.L_x_0) ;  /* 0x0000001000000944 */ /* 0x004fe20003c00000 */
[----:B------:R-:W-:Y:S05]  /*a3a0*/  BRA `(.L_x_1) ;  /* 0xffff716000007947 */ /* 0x000fea000383ffff */
.L_x_0:
[----:B------:R-:W1:Y:S01]  /*a3b0*/  S2R R0, SR_TID.X ;  /* 0x0000000000007919 */ /* 0x000e620000002100 */
[----:B------:R-:W-:-:S04]  /*a3c0*/  DEPBAR.LE SB0, 0x0 ;  /* 0x000080000000791a */ /* 0x000fc80000000000 */
[----:B------:R-:W-:Y:S01]  /*a3d0*/  ULDC UR4, c[0x0][0x178] ;  /* 0x00005e0000047ab9 */ /* 0x000fe20000000800 */
[----:B------:R-:W-:Y:S01]  /*a3e0*/  LOP3.LUT R2, R118, 0x8, RZ, 0xfc, !PT ;  /* 0x0000000876027812 */ /* 0x000fe200078efcff */
[----:B------:R-:W-:Y:S01]  /*a3f0*/  UIMAD UR4, UR4, 0x32, URZ ;  /* 0x00000032040478a4 */ /* 0x000fe2000f8e023f */
[----:B-1----:R-:W-:Y:S02]  /*a400*/  SHF.R.U32.HI R3, RZ, 0x4, R0 ;  /* 0x00000004ff037819 */ /* 0x002fe40000011600 */
[----:B------:R-:W-:Y:S02]  /*a410*/  SHF.L.U32 R0, R0, 0x2, RZ ;  /* 0x0000000200007819 */ /* 0x000fe400000006ff */
[----:B------:R-:W-:Y:S02]  /*a420*/  SGXT.U32 R3, R3, 0x3 ;  /* 0x000000030303781a */ /* 0x000fe40000000000 */
[----:B------:R-:W-:-:S03]  /*a430*/  LOP3.LUT R117, R117, 0x3c, R0, 0xf8, !PT ;  /* 0x0000003c75757812 */ /* 0x000fc600078ef800 */
[----:B------:R-:W-:Y:S01]  /*a440*/  IMAD R122, R3, 0x110, R122 ;  /* 0x00000110037a7824 */ /* 0x000fe200078e027a */
[----:B------:R-:W-:Y:S06]  /*a450*/  BAR.SYNC 0x0 ;  /* 0x0000000000007b1d */ /* 0x000fec0000000000 */
[----:B------:R-:W-:Y:S01]  /*a460*/  SHF.L.U32 R0, R122, 0x2, RZ ;  /* 0x000000027a007819 */ /* 0x000fe200000006ff */
[----:B------:R-:W-:Y:S01]  /*a470*/  STS.128 [R122.X4], R108 ;  /* 0x0000006c7a007388 */ /* 0x000fe20000004c00 */
[----:B------:R-:W-:-:S03]  /*a480*/  ISETP.GE.AND P0, PT, R117, 0x80, PT ;  /* 0x000000807500780c */ /* 0x000fc60003f06270 */
[----:B------:R-:W-:Y:S01]  /*a490*/  IMAD R0, R3, -0x330, R0 ;  /* 0xfffffcd003007824 */ /* 0x000fe200078e0200 */
[----:B------:R-:W-:Y:S01]  /*a4a0*/  STS.128 [R122.X4+0x110], R64 ;  /* 0x000110407a007388 */ /* 0x000fe20000004c00 */
[----:B------:R-:W-:Y:S02]  /*a4b0*/  ISETP.LT.AND P1, PT, R118, UR4, !P0 ;  /* 0x0000000476007c0c */ /* 0x000fe4000c721270 */
[----:B------:R-:W-:Y:S01]  /*a4c0*/  ISETP.LT.AND P2, PT, R2, UR4, !P0 ;  /* 0x0000000402007c0c */ /* 0x000fe2000c741270 */
[----:B------:R-:W-:Y:S04]  /*a4d0*/  STS.128 [R122.X4+0x220], R36 ;  /* 0x000220247a007388 */ /* 0x000fe80000004c00 */
[----:B------:R-:W-:Y:S04]  /*a4e0*/  STS.128 [R122.X4+0x330], R40 ;  /* 0x000330287a007388 */ /* 0x000fe80000004c00 */
[----:B------:R-:W-:Y:S06]  /*a4f0*/  BAR.SYNC 0x0 ;  /* 0x0000000000007b1d */ /* 0x000fec0000000000 */
[----:B------:R-:W1:Y:S01]  /*a500*/  LDS.128 R88, [R0] ;  /* 0x0000000000587984 */ /* 0x000e620000000c00 */
[----:B------:R-:W-:-:S03]  /*a510*/  MOV R65, 0x4 ;  /* 0x0000000400417802 */ /* 0x000fc60000000f00 */
[----:B------:R-:W2:Y:S04]  /*a520*/  LDS.128 R100, [R0+0x880] ;  /* 0x0008800000647984 */ /* 0x000ea80000000c00 */
[----:B------:R-:W3:Y:S04]  /*a530*/  LDS.128 R76, [R0+0x1100] ;  /* 0x00110000004c7984 */ /* 0x000ee80000000c00 */
[----:B------:R-:W4:Y:S04]  /*a540*/  LDS.128 R52, [R0+0x1980] ;  /* 0x0019800000347984 */ /* 0x000f280000000c00 */
[----:B------:R-:W-:Y:S06]  /*a550*/  BAR.SYNC 0x0 ;  /* 0x0000000000007b1d */ /* 0x000fec0000000000 */
[----:B------:R-:W-:Y:S04]  /*a560*/  STS.128 [R122.X4], R72 ;  /* 0x000000487a007388 */ /* 0x000fe80000004c00 */
[----:B------:R-:W-:Y:S04]  /*a570*/  STS.128 [R122.X4+0x110], R68 ;  /* 0x000110447a007388 */ /* 0x000fe80000004c00 */
[----:B------:R-:W-:Y:S04]  /*a580*/  STS.128 [R122.X4+0x220], R80 ;  /* 0x000220507a007388 */ /* 0x000fe80000004c00 */
[----:B------:R-:W-:Y:S04]  /*a590*/  STS.128 [R122.X4+0x330], R48 ;  /* 0x000330307a007388 */ /* 0x000fe80000004c00 */
[----:B------:R-:W-:Y:S06]  /*a5a0*/  BAR.SYNC 0x0 ;  /* 0x0000000000007b1d */ /* 0x000fec0000000000 */
[----:B------:R-:W1:Y:S04]  /*a5b0*/  LDS.128 R40, [R0] ;  /* 0x0000000000287984 */ /* 0x000e680000000c00 */
[----:B------:R-:W1:Y:S01]  /*a5c0*/  LDS.128 R12, [R0+0x880] ;  /* 0x00088000000c7984 */ /* 0x000e620000000c00 */
[----:B------:R-:W-:-:S03]  /*a5d0*/  LOP3.LUT R48, R118, 0x38, RZ, 0xfc, !PT ;  /* 0x0000003876307812 */ /* 0x000fc600078efcff */
[----:B------:R-:W1:Y:S01]  /*a5e0*/  LDS.128 R16, [R0+0x1100] ;  /* 0x0011000000107984 */ /* 0x000e620000000c00 */
[----:B------:R-:W-:-:S03]  /*a5f0*/  LOP3.LUT R50, R118, 0x40, RZ, 0xfc, !PT ;  /* 0x0000004076327812 */ /* 0x000fc600078efcff */
[----:B------:R-:W1:Y:S04]  /*a600*/  LDS.128 R20, [R0+0x1980] ;  /* 0x0019800000147984 */ /* 0x000e680000000c00 */
[----:B------:R-:W-:Y:S06]  /*a610*/  BAR.SYNC 0x0 ;  /* 0x0000000000007b1d */ /* 0x000fec0000000000 */
[----:B------:R2:W-:Y:S04]  /*a620*/  STS.128 [R122.X4+0x330], R24 ;  /* 0x000330187a007388 */ /* 0x0005e80000004c00 */
[----:B------:R-:W-:Y:S04]  /*a630*/  STS.128 [R122.X4+0x220], R28 ;  /* 0x0002201c7a007388 */ /* 0x000fe80000004c00 */
[----:B------:R-:W-:Y:S04]  /*a640*/  STS.128 [R122.X4], R84 ;  /* 0x000000547a007388 */ /* 0x000fe80000004c00 */
[----:B------:R-:W-:Y:S01]  /*a650*/  STS.128 [R122.X4+0x110], R44 ;  /* 0x0001102c7a007388 */ /* 0x000fe20000004c00 */
[----:B--2---:R-:W-:-:S03]  /*a660*/  LOP3.LUT R24, R118, 0x10, RZ, 0xfc, !PT ;  /* 0x0000001076187812 */ /* 0x004fc600078efcff */
[----:B------:R-:W-:Y:S06]  /*a670*/  BAR.SYNC 0x0 ;  /* 0x0000000000007b1d */ /* 0x000fec0000000000 */
[C---:B------:R-:W-:Y:S01]  /*a680*/  LOP3.LUT R26, R118.reuse, 0x18, RZ, 0xfc, !PT ;  /* 0x00000018761a7812 */ /* 0x040fe200078efcff */
[----:B------:R-:W2:Y:S01]  /*a690*/  LDS.128 R36, [R0] ;  /* 0x0000000000247984 */ /* 0x000ea20000000c00 */
[----:B------:R-:W-:Y:S02]  /*a6a0*/  LOP3.LUT R28, R118, 0x20, RZ, 0xfc, !PT ;  /* 0x00000020761c7812 */ /* 0x000fe400078efcff */
[----:B------:R-:W-:Y:S01]  /*a6b0*/  LEA R25, R2, R117, 0x7 ;  /* 0x0000007502197211 */ /* 0x000fe200078e38ff */
[----:B------:R-:W1:Y:S01]  /*a6c0*/  LDS.128 R32, [R0+0x880] ;  /* 0x0008800000207984 */ /* 0x000e620000000c00 */
[----:B------:R-:W-:-:S02]  /*a6d0*/  ISETP.LT.AND P3, PT, R24, UR4, !P0 ;  /* 0x0000000418007c0c */ /* 0x000fc4000c761270 */
[----:B------:R-:W-:Y:S01]  /*a6e0*/  LEA R2, R118, R117, 0x7 ;  /* 0x0000007576027211 */ /* 0x000fe200078e38ff */
[----:B------:R-:W2:Y:S01]  /*a6f0*/  LDS.128 R8, [R0+0x1100] ;  /* 0x0011000000087984 */ /* 0x000ea20000000c00 */
[----:B------:R-:W-:Y:S02]  /*a700*/  ISETP.LT.AND P4, PT, R26, UR4, !P0 ;  /* 0x000000041a007c0c */ /* 0x000fe4000c781270 */
[----:B------:R-:W-:Y:S01]  /*a710*/  ISETP.LT.AND P5, PT, R28, UR4, !P0 ;  /* 0x000000041c007c0c */ /* 0x000fe2000c7a1270 */
[----:B------:R-:W-:Y:S01]  /*a720*/  IMAD.WIDE R2, R2, R65, c[0x0][0x170] ;  /* 0x00005c0002027625 */ /* 0x000fe200078e0241 */
[-C--:B------:R-:W-:Y:S01]  /*a730*/  LEA R27, R24, R117.reuse, 0x7 ;  /* 0x00000075181b7211 */ /* 0x080fe200078e38ff */
[----:B------:R-:W2:Y:S01]  /*a740*/  LDS.128 R4, [R0+0x1980] ;  /* 0x0019800000047984 */ /* 0x000ea20000000c00 */
[----:B------:R-:W-:Y:S01]  /*a750*/  LEA R29, R26, R117, 0x7 ;  /* 0x000000751a1d7211 */ /* 0x000fe200078e38ff */
[----:B------:R-:W-:Y:S01]  /*a760*/  IMAD.WIDE R24, R25, R65, c[0x0][0x170] ;  /* 0x00005c0019187625 */ /* 0x000fe200078e0241 */
[----:B------:R-:W-:Y:S01]  /*a770*/  LEA R30, R28, R117, 0x7 ;  /* 0x000000751c1e7211 */ /* 0x000fe200078e38ff */
[----:B------:R-:W-:Y:S06]  /*a780*/  BAR.SYNC 0x0 ;  /* 0x0000000000007b1d */ /* 0x000fec0000000000 */
[----:B------:R-:W-:Y:S01]  /*a790*/  IMAD.WIDE R26, R27, R65, c[0x0][0x170] ;  /* 0x00005c001b1a7625 */ /* 0x000fe200078e0241 */
[----:B------:R-:W-:Y:S01]  /*a7a0*/  STS.128 [R122.X4], R60 ;  /* 0x0000003c7a007388 */ /* 0x000fe20000004c00 */
[----:B------:R-:W-:-:S02]  /*a7b0*/  LOP3.LUT R44, R118, 0x28, RZ, 0xfc, !PT ;  /* 0x00000028762c7812 */ /* 0x000fc400078efcff */
[-C--:B------:R-:W-:Y:S01]  /*a7c0*/  IMAD.WIDE R28, R29, R65.reuse, c[0x0][0x170] ;  /* 0x00005c001d1c7625 */ /* 0x080fe200078e0241 */
[----:B------:R-:W-:Y:S01]  /*a7d0*/  STS.128 [R122.X4+0x110], R56 ;  /* 0x000110387a007388 */ /* 0x000fe20000004c00 */
[----:B------:R-:W-:Y:S02]  /*a7e0*/  LOP3.LUT R46, R118, 0x30, RZ, 0xfc, !PT ;  /* 0x00000030762e7812 */ /* 0x000fe400078efcff */
[----:B------:R-:W-:Y:S01]  /*a7f0*/  IMAD.WIDE R30, R30, R65, c[0x0][0x170] ;  /* 0x00005c001e1e7625 */ /* 0x000fe200078e0241 */
[----:B------:R-:W-:Y:S04]  /*a800*/  STS.128 [R122.X4+0x220], R96 ;  /* 0x000220607a007388 */ /* 0x000fe80000004c00 */
[----:B------:R-:W-:Y:S04]  /*a810*/  STS.128 [R122.X4+0x330], R92 ;  /* 0x0003305c7a007388 */ /* 0x000fe80000004c00 */
[----:B------:R-:W-:Y:S06]  /*a820*/  BAR.SYNC 0x0 ;  /* 0x0000000000007b1d */ /* 0x000fec0000000000 */
[----:B-1----:R1:W-:Y:S01]  /*a830*/  @P1 STG.E.128 [R2.64], R88 ;  /* 0x0000005802001986 */ /* 0x0023e2000c101d0a */
[----:B------:R-:W-:-:S02]  /*a840*/  LOP3.LUT R56, R118, 0x48, RZ, 0xfc, !PT ;  /* 0x0000004876387812 */ /* 0x000fc400078efcff */
[----:B------:R-:W-:Y:S01]  /*a850*/  ISETP.LT.AND P1, PT, R44, UR4, !P0 ;  /* 0x000000042c007c0c */ /* 0x000fe2000c721270 */
[----:B------:R-:W-:Y:S01]  /*a860*/  @P2 STG.E.128 [R24.64], R100 ;  /* 0x0000006418002986 */ /* 0x000fe2000c101d0a */
[----:B------:R-:W-:Y:S02]  /*a870*/  ISETP.LT.AND P2, PT, R46, UR4, !P0 ;  /* 0x000000042e007c0c */ /* 0x000fe4000c741270 */
[----:B------:R-:W-:Y:S01]  /*a880*/  LOP3.LUT R58, R118, 0x68, RZ, 0xfc, !PT ;  /* 0x00000068763a7812 */ /* 0x000fe200078efcff */
[----:B---3--:R-:W-:Y:S01]  /*a890*/  @P3 STG.E.128 [R26.64], R76 ;  /* 0x0000004c1a003986 */ /* 0x008fe2000c101d0a */
[----:B------:R-:W-:Y:S02]  /*a8a0*/  ISETP.LT.AND P3, PT, R48, UR4, !P0 ;  /* 0x0000000430007c0c */ /* 0x000fe4000c761270 */
[----:B------:R-:W-:Y:S01]  /*a8b0*/  LOP3.LUT R60, R118, 0x70, RZ, 0xfc, !PT ;  /* 0x00000070763c7812 */ /* 0x000fe200078efcff */
[----:B----4-:R3:W-:Y:S01]  /*a8c0*/  @P4 STG.E.128 [R28.64], R52 ;  /* 0x000000341c004986 */ /* 0x0107e2000c101d0a */
[----:B------:R-:W-:-:S03]  /*a8d0*/  ISETP.LT.AND P4, PT, R50, UR4, !P0 ;  /* 0x0000000432007c0c */ /* 0x000fc6000c781270 */
[----:B------:R-:W-:Y:S01]  /*a8e0*/  @P5 STG.E.128 [R30.64], R40 ;  /* 0x000000281e005986 */ /* 0x000fe2000c101d0a */
[----:B------:R-:W-:Y:S02]  /*a8f0*/  ISETP.LT.AND P5, PT, R56, UR4, !P0 ;  /* 0x0000000438007c0c */ /* 0x000fe4000c7a1270 */
[-C--:B-1----:R-:W-:Y:S01]  /*a900*/  LEA R2, R44, R117.reuse, 0x7 ;  /* 0x000000752c027211 */ /* 0x082fe200078e38ff */
[----:B------:R-:W1:Y:S01]  /*a910*/  LDS.128 R40, [R0] ;  /* 0x0000000000287984 */ /* 0x000e620000000c00 */
[-C--:B------:R-:W-:Y:S02]  /*a920*/  LEA R44, R46, R117.reuse, 0x7 ;  /* 0x000000752e2c7211 */ /* 0x080fe400078e38ff */
[-C--:B------:R-:W-:Y:S01]  /*a930*/  LEA R46, R48, R117.reuse, 0x7 ;  /* 0x00000075302e7211 */ /* 0x080fe200078e38ff */
[----:B------:R-:W4:Y:S01]  /*a940*/  LDS.128 R28, [R0+0x880] ;  /* 0x00088000001c7984 */ /* 0x000f220000000c00 */
[----:B------:R-:W-:Y:S01]  /*a950*/  LEA R48, R50, R117, 0x7 ;  /* 0x0000007532307211 */ /* 0x000fe200078e38ff */
[----:B------:R-:W-:Y:S01]  /*a960*/  IMAD.WIDE R2, R2, R65, c[0x0][0x170] ;  /* 0x00005c0002027625 */ /* 0x000fe200078e0241 */
[----:B------:R-:W-:Y:S01]  /*a970*/  LEA R50, R56, R117, 0x7 ;  /* 0x0000007538327211 */ /* 0x000fe200078e38ff */
[----:B------:R-:W1:Y:S01]  /*a980*/  LDS.128 R24, [R0+0x1100] ;  /* 0x0011000000187984 */ /* 0x000e620000000c00 */
[----:B------:R-:W-:Y:S01]  /*a990*/  LOP3.LUT R56, R118, 0x60, RZ, 0xfc, !PT ;  /* 0x0000006076387812 */ /* 0x000fe200078efcff */
[-C--:B------:R-:W-:Y:S01]  /*a9a0*/  IMAD.WIDE R44, R44, R65.reuse, c[0x0][0x170] ;  /* 0x00005c002c2c7625 */ /* 0x080fe200078e0241 */
[C---:B---3--:R-:W-:Y:S01]  /*a9b0*/  LOP3.LUT R52, R118.reuse, 0x50, RZ, 0xfc, !PT ;  /* 0x0000005076347812 */ /* 0x048fe200078efcff */
[----:B------:R3:W-:Y:S01]  /*a9c0*/  @P1 STG.E.128 [R2.64], R12 ;  /* 0x0000000c02001986 */ /* 0x0007e2000c101d0a */
[----:B------:R-:W-:Y:S01]  /*a9d0*/  LOP3.LUT R54, R118, 0x58, RZ, 0xfc, !PT ;  /* 0x0000005876367812 */ /* 0x000fe200078efcff */
[-C--:B------:R-:W-:Y:S01]  /*a9e0*/  IMAD.WIDE R46, R46, R65.reuse, c[0x0][0x170] ;  /* 0x00005c002e2e7625 */ /* 0x080fe200078e0241 */
[----:B------:R-:W-:Y:S01]  /*a9f0*/  ISETP.LT.AND P1, PT, R52, UR4, !P0 ;  /* 0x0000000434007c0c */ /* 0x000fe2000c721270 */
[----:B------:R3:W-:Y:S01]  /*aa00*/  @P2 STG.E.128 [R44.64], R16 ;  /* 0x000000102c002986 */ /* 0x0007e2000c101d0a */
[----:B------:R-:W-:Y:S01]  /*aa10*/  LOP3.LUT R118, R118, 0x78, RZ, 0xfc, !PT ;  /* 0x0000007876767812 */ /* 0x000fe200078efcff */
[-C--:B------:R-:W-:Y:S01]  /*aa20*/  IMAD.WIDE R48, R48, R65.reuse, c[0x0][0x170] ;  /* 0x00005c0030307625 */ /* 0x080fe200078e0241 */
[----:B------:R-:W-:Y:S01]  /*aa30*/  ISETP.LT.AND P2, PT, R54, UR4, !P0 ;  /* 0x0000000436007c0c */ /* 0x000fe2000c741270 */
[----:B------:R1:W-:Y:S01]  /*aa40*/  @P3 STG.E.128 [R46.64], R20 ;  /* 0x000000142e003986 */ /* 0x0003e2000c101d0a */
[----:B------:R-:W-:Y:S01]  /*aa50*/  ISETP.LT.AND P3, PT, R56, UR4, !P0 ;  /* 0x0000000438007c0c */ /* 0x000fe2000c761270 */
[----:B------:R-:W-:-:S02]  /*aa60*/  IMAD.WIDE R50, R50, R65, c[0x0][0x170] ;  /* 0x00005c0032327625 */ /* 0x000fc400078e0241 */
[----:B--2---:R2:W-:Y:S01]  /*aa70*/  @P4 STG.E.128 [R48.64], R36 ;  /* 0x0000002430004986 */ /* 0x0045e2000c101d0a */
[----:B------:R-:W-:-:S03]  /*aa80*/  ISETP.LT.AND P4, PT, R58, UR4, !P0 ;  /* 0x000000043a007c0c */ /* 0x000fc6000c781270 */
[----:B------:R2:W-:Y:S01]  /*aa90*/  @P5 STG.E.128 [R50.64], R32 ;  /* 0x0000002032005986 */ /* 0x0005e2000c101d0a */
[----:B------:R-:W-:Y:S02]  /*aaa0*/  ISETP.LT.AND P5, PT, R60, UR4, !P0 ;  /* 0x000000043c007c0c */ /* 0x000fe4000c7a1270 */
[-C--:B---3--:R-:W-:Y:S02]  /*aab0*/  LEA R2, R52, R117.reuse, 0x7 ;  /* 0x0000007534027211 */ /* 0x088fe400078e38ff */
[-C--:B------:R-:W-:Y:S02]  /*aac0*/  LEA R12, R54, R117.reuse, 0x7 ;  /* 0x00000075360c7211 */ /* 0x080fe400078e38ff */
[----:B------:R-:W-:Y:S01]  /*aad0*/  LEA R14, R56, R117, 0x7 ;  /* 0x00000075380e7211 */ /* 0x000fe200078e38ff */
[----:B------:R-:W-:Y:S01]  /*aae0*/  IMAD.WIDE R2, R2, R65, c[0x0][0x170] ;  /* 0x00005c0002027625 */ /* 0x000fe200078e0241 */
[----:B------:R-:W-:Y:S02]  /*aaf0*/  ISETP.LT.AND P0, PT, R118, UR4, !P0 ;  /* 0x0000000476007c0c */ /* 0x000fe4000c701270 */
[----:B------:R-:W-:Y:S01]  /*ab00*/  LEA R16, R58, R117, 0x7 ;  /* 0x000000753a107211 */ /* 0x000fe200078e38ff */
[----:B------:R-:W-:Y:S01]  /*ab10*/  IMAD.WIDE R12, R12, R65, c[0x0][0x170] ;  /* 0x00005c000c0c7625 */ /* 0x000fe200078e0241 */
[----:B------:R-:W-:Y:S01]  /*ab20*/  LEA R18, R60, R117, 0x7 ;  /* 0x000000753c127211 */ /* 0x000fe200078e38ff */
[----:B------:R2:W-:Y:S02]  /*ab30*/  @P1 STG.E.128 [R2.64], R8 ;  /* 0x0000000802001986 */ /* 0x0005e4000c101d0a */
[----:B------:R-:W-:-:S02]  /*ab40*/  IMAD.WIDE R14, R14, R65, c[0x0][0x170] ;  /* 0x00005c000e0e7625 */ /* 0x000fc400078e0241 */
[----:B------:R2:W-:Y:S02]  /*ab50*/  @P2 STG.E.128 [R12.64], R4 ;  /* 0x000000040c002986 */ /* 0x0005e4000c101d0a */
[-C--:B------:R-:W-:Y:S02]  /*ab60*/  IMAD.WIDE R16, R16, R65.reuse, c[0x0][0x170] ;  /* 0x00005c0010107625 */ /* 0x080fe400078e0241 */
[----:B-1----:R2:W-:Y:S02]  /*ab70*/  @P3 STG.E.128 [R14.64], R40 ;  /* 0x000000280e003986 */ /* 0x0025e4000c101d0a */
[----:B------:R-:W-:Y:S02]  /*ab80*/  IMAD.WIDE R18, R18, R65, c[0x0][0x170] ;  /* 0x00005c0012127625 */ /* 0x000fe400078e0241 */
[----:B----4-:R2:W-:Y:S04]  /*ab90*/  @P4 STG.E.128 [R16.64], R28 ;  /* 0x0000001c10004986 */ /* 0x0105e8000c101d0a */
[----:B------:R2:W-:Y:S01]  /*aba0*/  @P5 STG.E.128 [R18.64], R24 ;  /* 0x0000001812005986 */ /* 0x0005e2000c101d0a */
[----:B------:R-:W-:Y:S05]  /*abb0*/  @!P0 EXIT ;  /* 0x000000000000894d */ /* 0x000fea0003800000 */
[----:B--2---:R-:W1:Y:S01]  /*abc0*/  LDS.128 R4, [R0+0x1980] ;  /* 0x0019800000047984 */ /* 0x004e620000000c00 */
[----:B------:R-:W-:-:S05]  /*abd0*/  LEA R2, R118, R117, 0x7 ;  /* 0x0000007576027211 */ /* 0x000fca00078e38ff */
[----:B------:R-:W-:-:S05]  /*abe0*/  IMAD.WIDE R2, R2, R65, c[0x0][0x170] ;  /* 0x00005c0002027625 */ /* 0x000fca00078e0241 */
[----:B-1----:R-:W-:Y:S01]  /*abf0*/  STG.E.128 [R2.64], R4 ;  /* 0x0000000402007986 */ /* 0x002fe2000c101d0a */
[----:B------:R-:W-:Y:S05]  /*ac00*/  EXIT ;  /* 0x000000000000794d */ /* 0x000fea0003800000 */
.L_x_2:
[----:B------:R-:W-:-:S00]  /*ac10*/  BRA `(.L_x_2) ;  /* 0xfffffff000007947 */ /* 0x000fc0000383ffff */
[----:B------:R-:W-:-:S00]  /*ac20*/  NOP ;  /* 0x0000000000007918 */ /* 0x000fc00000000000 */
        /* <DEDUP_REMOVED lines=13> */
.L_x_3:


//--------------------- .nv.shared.triton_mm      --------------------------
	.section	.nv.shared.triton_mm,"aw",@nobits
	.align	16
